// auto-generated by cutlass_sweep.gemm — config: {"arch": "sm_90", "cluster_m": 1, "cluster_n": 1, "dtype": "bf16", "stages": 5, "tile_k": 32, "tile_m": 256, "tile_n": 256}
#include "cutlass/cutlass.h"
#include "cutlass/gemm/collective/collective_builder.hpp"
#include "cutlass/gemm/device/gemm_universal_adapter.h"
#include "cutlass/gemm/kernel/gemm_universal.hpp"
#include "cutlass/epilogue/collective/collective_builder.hpp"

using ElemA = cutlass::bfloat16_t;
using ElemB = cutlass::bfloat16_t;
using ElemCD = cutlass::bfloat16_t;
using Acc  = float;
using TileShape    = cute::Shape<cute::_256, cute::_256, cute::_32>;
using ClusterShape = cute::Shape<cute::_1, cute::_1, cute::_1>;

using CollectiveEpilogue = typename cutlass::epilogue::collective::CollectiveBuilder<
    cutlass::arch::Sm90, cutlass::arch::OpClassTensorOp,
    TileShape, ClusterShape,
    cutlass::epilogue::collective::EpilogueTileAuto,
    Acc, Acc,
    ElemCD, cutlass::layout::RowMajor, 128 / cutlass::sizeof_bits<ElemCD>::value,
    ElemCD, cutlass::layout::RowMajor, 128 / cutlass::sizeof_bits<ElemCD>::value,
    cutlass::epilogue::collective::EpilogueScheduleAuto
  >::CollectiveOp;

using CollectiveMainloop = typename cutlass::gemm::collective::CollectiveBuilder<
    cutlass::arch::Sm90, cutlass::arch::OpClassTensorOp,
    ElemA, cutlass::layout::RowMajor, 128 / cutlass::sizeof_bits<ElemA>::value,
    ElemB, cutlass::layout::ColumnMajor, 128 / cutlass::sizeof_bits<ElemB>::value,
    Acc,
    TileShape, ClusterShape,
    cutlass::gemm::collective::StageCount<5>,
    cutlass::gemm::collective::KernelScheduleAuto
  >::CollectiveOp;

using GemmKernel = cutlass::gemm::kernel::GemmUniversal<
    cute::Shape<int,int,int,int>,
    CollectiveMainloop,
    CollectiveEpilogue
>;
using Gemm = cutlass::gemm::device::GemmUniversalAdapter<GemmKernel>;

// Force the device kernel symbol into the cubin without needing a host main.
auto* _anchor = &cutlass::device_kernel<GemmKernel>;


// ===== COMPILED SASS (sm_90a) =====

	.target	sm_90a

	.elftype	@"ET_EXEC"


//--------------------- .note.nv.tkinfo           --------------------------
	.section	.note.nv.tkinfo,"",@"SHT_NOTE"
	.sectionflags	@"SHF_NOTE_NV_TKINFO"
	.tkinfo
        /*0018*/ 	.word	0x00000002
        /*0030*/ 	.string	""
        /*0030*/ 	.string	"ptxas"
        /*0030*/ 	.string	"Cuda compilation tools, release 13.0, V13.0.88"
        /*0030*/ 	.string	"Build cuda_13.0.r13.0/compiler.36424714_0"
        /*0030*/ 	.string	"-arch sm_90a -m 64 "



//--------------------- .note.nv.cuinfo           --------------------------
	.section	.note.nv.cuinfo,"",@"SHT_NOTE"
	.sectionflags	@"SHF_NOTE_NV_CUINFO"
        /*0018*/ 	.short	0x0002
        /*001a*/ 	.short	0x005a
        /*001c*/ 	.short	0x0082
	.zero		2


//--------------------- .nv.info                  --------------------------
	.section	.nv.info,"",@"SHT_CUDA_INFO"
	.align	4


	//----- nvinfo : EIATTR_REGCOUNT
	.align		4
        /*0000*/ 	.byte	0x04, 0x2f
        /*0002*/ 	.short	(.L_15 - .L_14)
	.align		4
.L_14:
        /*0004*/ 	.word	index@(_ZN7cutlass13device_kernelINS_4gemm6kernel13GemmUniversalIN4cute5tupleIJiiiiEEENS1_10collective13CollectiveMmaINS1_34MainloopSm90TmaGmmaWarpSpecializedILi5ENS5_IJNS4_1CILi1EEESB_SB_EEENS1_35KernelTmaWarpSpecializedCooperativeEEENS5_IJNSA_ILi256EEESF_NSA_ILi32EEEEEENS_10bfloat16_tENS5_IJlSB_lEEESI_SJ_NS4_8TiledMMAINS4_8MMA_AtomIJNS4_4SM904GMMA28MMA_64x256x16_F32BF16BF16_SSILNSN_5MajorE0ELSP_0ELNSN_7ScaleInE1ELSQ_1EEEEEENS4_6LayoutINS5_IJNSA_ILi2EEESB_SB_EEENS5_IJSB_NSA_ILi0EEESW_EEEEENS5_IJNS4_10UnderscoreESZ_SZ_EEEEENS4_13SM90_TMA_LOADENS4_14ComposedLayoutINS4_7SwizzleILi2ELi4ELi3EEENS4_18smem_ptr_flag_bitsILi16EEENST_INS5_IJNSA_ILi8EEESG_EEENS5_IJSG_SB_EEEEEEEvNS4_8identityES12_S1C_vS1D_EENS_8epilogue10collective6detail29Sm90TmaWarpSpecializedAdapterINS1G_15DefaultEpilogueISI_SJ_SJ_NS1F_6thread17LinearCombinationISI_Li1EffLNS1K_9ScaleType4KindE0ELNS_15FloatRoundStyleE2ESI_EENS1_15EpilogueDefaultEEEEEvvEEEEvNT_6ParamsE)
        /*0008*/ 	.word	0x000000a8


	//----- nvinfo : EIATTR_FRAME_SIZE
	.align		4
.L_15:
        /*000c*/ 	.byte	0x04, 0x11
        /*000e*/ 	.short	(.L_17 - .L_16)
	.align		4
.L_16:
        /*0010*/ 	.word	index@(_ZN7cutlass13device_kernelINS_4gemm6kernel13GemmUniversalIN4cute5tupleIJiiiiEEENS1_10collective13CollectiveMmaINS1_34MainloopSm90TmaGmmaWarpSpecializedILi5ENS5_IJNS4_1CILi1EEESB_SB_EEENS1_35KernelTmaWarpSpecializedCooperativeEEENS5_IJNSA_ILi256EEESF_NSA_ILi32EEEEEENS_10bfloat16_tENS5_IJlSB_lEEESI_SJ_NS4_8TiledMMAINS4_8MMA_AtomIJNS4_4SM904GMMA28MMA_64x256x16_F32BF16BF16_SSILNSN_5MajorE0ELSP_0ELNSN_7ScaleInE1ELSQ_1EEEEEENS4_6LayoutINS5_IJNSA_ILi2EEESB_SB_EEENS5_IJSB_NSA_ILi0EEESW_EEEEENS5_IJNS4_10UnderscoreESZ_SZ_EEEEENS4_13SM90_TMA_LOADENS4_14ComposedLayoutINS4_7SwizzleILi2ELi4ELi3EEENS4_18smem_ptr_flag_bitsILi16EEENST_INS5_IJNSA_ILi8EEESG_EEENS5_IJSG_SB_EEEEEEEvNS4_8identityES12_S1C_vS1D_EENS_8epilogue10collective6detail29Sm90TmaWarpSpecializedAdapterINS1G_15DefaultEpilogueISI_SJ_SJ_NS1F_6thread17LinearCombinationISI_Li1EffLNS1K_9ScaleType4KindE0ELNS_15FloatRoundStyleE2ESI_EENS1_15EpilogueDefaultEEEEEvvEEEEvNT_6ParamsE)
        /*0014*/ 	.word	0x000004c0


	//----- nvinfo : EIATTR_MIN_STACK_SIZE
	.align		4
.L_17:
        /*0018*/ 	.byte	0x04, 0x12
        /*001a*/ 	.short	(.L_19 - .L_18)
	.align		4
.L_18:
        /*001c*/ 	.word	index@(_ZN7cutlass13device_kernelINS_4gemm6kernel13GemmUniversalIN4cute5tupleIJiiiiEEENS1_10collective13CollectiveMmaINS1_34MainloopSm90TmaGmmaWarpSpecializedILi5ENS5_IJNS4_1CILi1EEESB_SB_EEENS1_35KernelTmaWarpSpecializedCooperativeEEENS5_IJNSA_ILi256EEESF_NSA_ILi32EEEEEENS_10bfloat16_tENS5_IJlSB_lEEESI_SJ_NS4_8TiledMMAINS4_8MMA_AtomIJNS4_4SM904GMMA28MMA_64x256x16_F32BF16BF16_SSILNSN_5MajorE0ELSP_0ELNSN_7ScaleInE1ELSQ_1EEEEEENS4_6LayoutINS5_IJNSA_ILi2EEESB_SB_EEENS5_IJSB_NSA_ILi0EEESW_EEEEENS5_IJNS4_10UnderscoreESZ_SZ_EEEEENS4_13SM90_TMA_LOADENS4_14ComposedLayoutINS4_7SwizzleILi2ELi4ELi3EEENS4_18smem_ptr_flag_bitsILi16EEENST_INS5_IJNSA_ILi8EEESG_EEENS5_IJSG_SB_EEEEEEEvNS4_8identityES12_S1C_vS1D_EENS_8epilogue10collective6detail29Sm90TmaWarpSpecializedAdapterINS1G_15DefaultEpilogueISI_SJ_SJ_NS1F_6thread17LinearCombinationISI_Li1EffLNS1K_9ScaleType4KindE0ELNS_15FloatRoundStyleE2ESI_EENS1_15EpilogueDefaultEEEEEvvEEEEvNT_6ParamsE)
        /*0020*/ 	.word	0x000004c0
.L_19:


//--------------------- .nv.compat                --------------------------
	.section	.nv.compat,"",@"SHT_CUDA_COMPAT_INFO"
	.align	4
        /*0000*/ 	.byte	0x02, 0x09, 0x01, 0x00, 0x02, 0x02, 0x04, 0x00, 0x02, 0x05, 0x05, 0x00, 0x03, 0x07, 0x01, 0x01
        /*0010*/ 	.byte	0x02, 0x03, 0x01, 0x00, 0x02, 0x06, 0x01, 0x00, 0x04, 0x0b, 0x08, 0x00, 0x00, 0x00, 0x00, 0x00
        /*0020*/ 	.byte	0x00, 0x00, 0x00, 0x00


//--------------------- .nv.info._ZN7cutlass13device_kernelINS_4gemm6kernel13GemmUniversalIN4cute5tupleIJiiiiEEENS1_10collective13CollectiveMmaINS1_34MainloopSm90TmaGmmaWarpSpecializedILi5ENS5_IJNS4_1CILi1EEESB_SB_EEENS1_35KernelTmaWarpSpecializedCooperativeEEENS5_IJNSA_ILi256EEESF_NSA_ILi32EEEEEENS_10bfloat16_tENS5_IJlSB_lEEESI_SJ_NS4_8TiledMMAINS4_8MMA_AtomIJNS4_4SM904GMMA28MMA_64x256x16_F32BF16BF16_SSILNSN_5MajorE0ELSP_0ELNSN_7ScaleInE1ELSQ_1EEEEEENS4_6LayoutINS5_IJNSA_ILi2EEESB_SB_EEENS5_IJSB_NSA_ILi0EEESW_EEEEENS5_IJNS4_10UnderscoreESZ_SZ_EEEEENS4_13SM90_TMA_LOADENS4_14ComposedLayoutINS4_7SwizzleILi2ELi4ELi3EEENS4_18smem_ptr_flag_bitsILi16EEENST_INS5_IJNSA_ILi8EEESG_EEENS5_IJSG_SB_EEEEEEEvNS4_8identityES12_S1C_vS1D_EENS_8epilogue10collective6detail29Sm90TmaWarpSpecializedAdapterINS1G_15DefaultEpilogueISI_SJ_SJ_NS1F_6thread17LinearCombinationISI_Li1EffLNS1K_9ScaleType4KindE0ELNS_15FloatRoundStyleE2ESI_EENS1_15EpilogueDefaultEEEEEvvEEEEvNT_6ParamsE --------------------------
	.section	.nv.info._ZN7cutlass13device_kernelINS_4gemm6kernel13GemmUniversalIN4cute5tupleIJiiiiEEENS1_10collective13CollectiveMmaINS1_34MainloopSm90TmaGmmaWarpSpecializedILi5ENS5_IJNS4_1CILi1EEESB_SB_EEENS1_35KernelTmaWarpSpecializedCooperativeEEENS5_IJNSA_ILi256EEESF_NSA_ILi32EEEEEENS_10bfloat16_tENS5_IJlSB_lEEESI_SJ_NS4_8TiledMMAINS4_8MMA_AtomIJNS4_4SM904GMMA28MMA_64x256x16_F32BF16BF16_SSILNSN_5MajorE0ELSP_0ELNSN_7ScaleInE1ELSQ_1EEEEEENS4_6LayoutINS5_IJNSA_ILi2EEESB_SB_EEENS5_IJSB_NSA_ILi0EEESW_EEEEENS5_IJNS4_10UnderscoreESZ_SZ_EEEEENS4_13SM90_TMA_LOADENS4_14ComposedLayoutINS4_7SwizzleILi2ELi4ELi3EEENS4_18smem_ptr_flag_bitsILi16EEENST_INS5_IJNSA_ILi8EEESG_EEENS5_IJSG_SB_EEEEEEEvNS4_8identityES12_S1C_vS1D_EENS_8epilogue10collective6detail29Sm90TmaWarpSpecializedAdapterINS1G_15DefaultEpilogueISI_SJ_SJ_NS1F_6thread17LinearCombinationISI_Li1EffLNS1K_9ScaleType4KindE0ELNS_15FloatRoundStyleE2ESI_EENS1_15EpilogueDefaultEEEEEvvEEEEvNT_6ParamsE,"",@"SHT_CUDA_INFO"
	.sectionflags	@""
	.align	4


	//----- nvinfo : EIATTR_CUDA_API_VERSION
	.align		4
        /*0000*/ 	.byte	0x04, 0x37
        /*0002*/ 	.short	(.L_21 - .L_20)
.L_20:
        /*0004*/ 	.word	0x00000082


	//----- nvinfo : EIATTR_KPARAM_INFO
	.align		4
.L_21:
        /*0008*/ 	.byte	0x04, 0x17
        /*000a*/ 	.short	(.L_23 - .L_22)
.L_22:
        /*000c*/ 	.word	0x00000000
        /*0010*/ 	.short	0x0000
        /*0012*/ 	.short	0x0070
        /*0014*/ 	.byte	0x00, 0xf0, 0x01, 0x10


	//----- nvinfo : EIATTR_SPARSE_MMA_MASK
	.align		4
.L_23:
        /*0018*/ 	.byte	0x03, 0x50
        /*001a*/ 	.short	0x0000


	//----- nvinfo : EIATTR_MAXREG_COUNT
	.align		4
        /*001c*/ 	.byte	0x03, 0x1b
        /*001e*/ 	.short	0x00a8


	//----- nvinfo : EIATTR_NUM_BARRIERS
	.align		4
        /*0020*/ 	.byte	0x02, 0x4c
        /*0022*/ 	.byte	0x01
	.zero		1


	//----- nvinfo : EIATTR_EXTERNS
	.align		4
        /*0024*/ 	.byte	0x04, 0x0f
        /*0026*/ 	.short	(.L_25 - .L_24)


	//   ....[0]....
	.align		4
.L_24:
        /*0028*/ 	.word	index@(__assertfail)


	//----- nvinfo : EIATTR_ANNOTATIONS
	.align		4
.L_25:
        /*002c*/ 	.byte	0x04, 0x55
        /*002e*/ 	.short	(.L_27 - .L_26)


	//   ....[0]....
.L_26:
        /*0030*/ 	.word	0x00000001
        /*0034*/ 	.byte	0xc0, 0x06, 0x00, 0x00, 0x01, 0x00, 0x00, 0x00, 0xd0, 0x06, 0x00, 0x00, 0x01, 0x00, 0x00, 0x00
        /* <DEDUP_REMOVED lines=377> */
        /*17d4*/ 	.byte	0x30, 0x6d, 0x01, 0x00


	//----- nvinfo : EIATTR_MERCURY_ISA_VERSION
	.align		4
.L_27:
        /*17d8*/ 	.byte	0x03, 0x5f
        /*17da*/ 	.short	0x0101


	//----- nvinfo : EIATTR_INT_WARP_WIDE_INSTR_OFFSETS
	.align		4
        /*17dc*/ 	.byte	0x04, 0x31
        /*17de*/ 	.short	(.L_29 - .L_28)


	//   ....[0]....
.L_28:
        /*17e0*/ 	.word	0x00000520


	//   ....[1]....
        /*17e4*/ 	.word	0x00000530


	//   ....[2]....
        /*17e8*/ 	.word	0x000005c0


	//----- nvinfo : EIATTR_COOP_GROUP_MASK_REGIDS
	.align		4
.L_29:
        /*17ec*/ 	.byte	0x04, 0x29
        /*17ee*/ 	.short	(.L_31 - .L_30)


	//   ....[0]....
.L_30:
        /*17f0*/ 	.word	0xffffffff


	//   ....[1]....
        /*17f4*/ 	.word	0xffffffff


	//   ....[2]....
        /*17f8*/ 	.word	0xffffffff


	//   ....[3]....
        /*17fc*/ 	.word	0xffffffff


	//   ....[4]....
        /*1800*/ 	.word	0xffffffff


	//----- nvinfo : EIATTR_COOP_GROUP_INSTR_OFFSETS
	.align		4
.L_31:
        /*1804*/ 	.byte	0x04, 0x28
        /*1806*/ 	.short	(.L_33 - .L_32)


	//   ....[0]....
.L_32:
        /*1808*/ 	.word	0x00000070


	//   ....[1]....
        /*180c*/ 	.word	0x00000080


	//   ....[2]....
        /*1810*/ 	.word	0x000001a0


	//   ....[3]....
        /*1814*/ 	.word	0x000003d0


	//   ....[4]....
        /*1818*/ 	.word	0x00001190


	//----- nvinfo : EIATTR_REG_RECONFIG
	.align		4
.L_33:
        /*181c*/ 	.byte	0x01, 0x54
	.zero		2


	//----- nvinfo : EIATTR_SYSCALL_OFFSETS
	.align		4
        /*1820*/ 	.byte	0x04, 0x46
        /*1822*/ 	.short	(.L_35 - .L_34)


	//   ....[0]....
.L_34:
        /*1824*/ 	.word	0x00001340


	//----- nvinfo : EIATTR_MBARRIER_INSTR_OFFSETS
	.align		4
.L_35:
        /*1828*/ 	.byte	0x04, 0x39
        /*182a*/ 	.short	(.L_37 - .L_36)


	//   ....[0]....
.L_36:
        /*182c*/ 	.word	0x00000320
        /*1830*/ 	.word	0x000000ff
        /*1834*/ 	.word	0x00000000
        /*1838*/ 	.short	0x0100
        /*183a*/ 	.byte	0x08
	.zero		1


	//   ....[1]....
        /*183c*/ 	.word	0x00000330
        /*1840*/ 	.word	0x000000ff
        /*1844*/ 	.word	0x00000028
        /*1848*/ 	.short	0x0100
        /*184a*/ 	.byte	0x08
	.zero		1


	//   ....[2]....
        /*184c*/ 	.word	0x00000340
        /*1850*/ 	.word	0x000000ff
        /*1854*/ 	.word	0x00000008
        /*1858*/ 	.short	0x0100
        /*185a*/ 	.byte	0x08
	.zero		1


	//   ....[3]....
        /*185c*/ 	.word	0x00000350
        /*1860*/ 	.word	0x000000ff
        /*1864*/ 	.word	0x00000030
        /*1868*/ 	.short	0x0100
        /*186a*/ 	.byte	0x08
	.zero		1


	//   ....[4]....
        /*186c*/ 	.word	0x00000360
        /*1870*/ 	.word	0x000000ff
        /*1874*/ 	.word	0x00000010
        /*1878*/ 	.short	0x0100
        /*187a*/ 	.byte	0x08
	.zero		1


	//   ....[5]....
        /*187c*/ 	.word	0x00000370
        /*1880*/ 	.word	0x000000ff
        /*1884*/ 	.word	0x00000038
        /*1888*/ 	.short	0x0100
        /*188a*/ 	.byte	0x08
	.zero		1


	//   ....[6]....
        /*188c*/ 	.word	0x00000380
        /*1890*/ 	.word	0x000000ff
        /*1894*/ 	.word	0x00000018
        /*1898*/ 	.short	0x0100
        /*189a*/ 	.byte	0x08
	.zero		1


	//   ....[7]....
        /*189c*/ 	.word	0x00000390
        /*18a0*/ 	.word	0x000000ff
        /*18a4*/ 	.word	0x00000040
        /*18a8*/ 	.short	0x0100
        /*18aa*/ 	.byte	0x08
	.zero		1


	//   ....[8]....
        /*18ac*/ 	.word	0x000003a0
        /*18b0*/ 	.word	0x000000ff
        /*18b4*/ 	.word	0x00000020
        /*18b8*/ 	.short	0x0100
        /*18ba*/ 	.byte	0x08
	.zero		1


	//   ....[9]....
        /*18bc*/ 	.word	0x000003b0
        /*18c0*/ 	.word	0x000000ff
        /*18c4*/ 	.word	0x00000048
        /*18c8*/ 	.short	0x0100
        /*18ca*/ 	.byte	0x08
	.zero		1


	//   ....[10]....
        /*18cc*/ 	.word	0x00000640
        /*18d0*/ 	.word	0x000000ff
        /*18d4*/ 	.word	0x00000060
        /*18d8*/ 	.short	0x0100
        /*18da*/ 	.byte	0x10
	.zero		1


	//   ....[11]....
        /*18dc*/ 	.word	0x000006e0
        /*18e0*/ 	.word	0x000000ff
        /*18e4*/ 	.word	0x00000068
        /*18e8*/ 	.short	0x0100
        /*18ea*/ 	.byte	0x10
	.zero		1


	//   ....[12]....
        /*18ec*/ 	.word	0x000013e0
        /*18f0*/ 	.word	0x00000003
        /*18f4*/ 	.word	0x00000000
        /*18f8*/ 	.short	0x010a
        /*18fa*/ 	.byte	0x3f
	.zero		1


	//   ....[13]....
        /*18fc*/ 	.word	0x00001420
        /*1900*/ 	.word	0x00000003
        /*1904*/ 	.word	0x00000000
        /*1908*/ 	.short	0x010a
        /*190a*/ 	.byte	0x3f
	.zero		1


	//   ....[14]....
        /*190c*/ 	.word	0x000029c0
        /*1910*/ 	.word	0x000000ff
        /*1914*/ 	.word	0x00000000
        /*1918*/ 	.short	0x010a
        /*191a*/ 	.byte	0x04
	.zero		1


	//   ....[15]....
        /*191c*/ 	.word	0x00002a00
        /*1920*/ 	.word	0x000000ff
        /*1924*/ 	.word	0x00000000
        /*1928*/ 	.short	0x010a
        /*192a*/ 	.byte	0x04
	.zero		1


	//   ....[16]....
        /*192c*/ 	.word	0x00004a40
        /*1930*/ 	.word	0x000000ff
        /*1934*/ 	.word	0x00000000
        /*1938*/ 	.short	0x0101
        /*193a*/ 	.byte	0x04
	.zero		1


	//   ....[17]....
        /*193c*/ 	.word	0x00004c50
        /*1940*/ 	.word	0x000000ff
        /*1944*/ 	.word	0x00000000
        /*1948*/ 	.short	0x0101
        /*194a*/ 	.byte	0x06
	.zero		1


	//   ....[18]....
        /*194c*/ 	.word	0x000168e0
        /*1950*/ 	.word	0x0000000a
        /*1954*/ 	.word	0x00000028
        /*1958*/ 	.short	0x010a
        /*195a*/ 	.byte	0x3f
	.zero		1


	//   ....[19]....
        /*195c*/ 	.word	0x00016c30
        /*1960*/ 	.word	0x00000002
        /*1964*/ 	.word	0x00000068
        /*1968*/ 	.short	0x0101
        /*196a*/ 	.byte	0x3f
	.zero		1


	//   ....[20]....
        /*196c*/ 	.word	0x00017430
        /*1970*/ 	.word	0x00000005
        /*1974*/ 	.word	0x00000000
        /*1978*/ 	.short	0x010a
        /*197a*/ 	.byte	0x3f
	.zero		1


	//   ....[21]....
        /*197c*/ 	.word	0x000174c0
        /*1980*/ 	.word	0x00000007
        /*1984*/ 	.word	0x00000000
        /*1988*/ 	.short	0x010a
        /*198a*/ 	.byte	0x3f
	.zero		1


	//   ....[22]....
        /*198c*/ 	.word	0x00017550
        /*1990*/ 	.word	0x00000007
        /*1994*/ 	.word	0x00000000
        /*1998*/ 	.short	0x010a
        /*199a*/ 	.byte	0x3f
	.zero		1


	//   ....[23]....
        /*199c*/ 	.word	0x000175e0
        /*19a0*/ 	.word	0x00000007
        /*19a4*/ 	.word	0x00000000
        /*19a8*/ 	.short	0x010a
        /*19aa*/ 	.byte	0x3f
	.zero		1


	//   ....[24]....
        /*19ac*/ 	.word	0x00017670
        /*19b0*/ 	.word	0x00000003
        /*19b4*/ 	.word	0x00000000
        /*19b8*/ 	.short	0x010a
        /*19ba*/ 	.byte	0x3f
	.zero		1


	//   ....[25]....
        /*19bc*/ 	.word	0x000176d0
        /*19c0*/ 	.word	0x00000003
        /*19c4*/ 	.word	0x00000000
        /*19c8*/ 	.short	0x010a
        /*19ca*/ 	.byte	0x3f
	.zero		1


	//   ....[26]....
        /*19cc*/ 	.word	0x00017730
        /*19d0*/ 	.word	0x00000005
        /*19d4*/ 	.word	0x00000000
        /*19d8*/ 	.short	0x010a
        /*19da*/ 	.byte	0x3f
	.zero		1


	//   ....[27]....
        /*19dc*/ 	.word	0x00017800
        /*19e0*/ 	.word	0x0000000a
        /*19e4*/ 	.word	0x00000028
        /*19e8*/ 	.short	0x010a
        /*19ea*/ 	.byte	0x3f
	.zero		1


	//   ....[28]....
        /*19ec*/ 	.word	0x000178d0
        /*19f0*/ 	.word	0x00000005
        /*19f4*/ 	.word	0x00000000
        /*19f8*/ 	.short	0x010a
        /*19fa*/ 	.byte	0x3f
	.zero		1


	//   ....[29]....
        /*19fc*/ 	.word	0x00017920
        /*1a00*/ 	.word	0x00000007
        /*1a04*/ 	.word	0x00000000
        /*1a08*/ 	.short	0x010a
        /*1a0a*/ 	.byte	0x3f
	.zero		1


	//   ....[30]....
        /*1a0c*/ 	.word	0x00017970
        /*1a10*/ 	.word	0x00000007
        /*1a14*/ 	.word	0x00000000
        /*1a18*/ 	.short	0x010a
        /*1a1a*/ 	.byte	0x3f
	.zero		1


	//   ....[31]....
        /*1a1c*/ 	.word	0x000179c0
        /*1a20*/ 	.word	0x00000007
        /*1a24*/ 	.word	0x00000000
        /*1a28*/ 	.short	0x010a
        /*1a2a*/ 	.byte	0x3f
	.zero		1


	//----- nvinfo : EIATTR_NUM_MBARRIERS
	.align		4
.L_37:
        /*1a2c*/ 	.byte	0x03, 0x38
        /*1a2e*/ 	.short	0x000c


	//----- nvinfo : EIATTR_EXIT_INSTR_OFFSETS
	.align		4
        /*1a30*/ 	.byte	0x04, 0x1c
        /*1a32*/ 	.short	(.L_39 - .L_38)


	//   ....[0]....
.L_38:
        /*1a34*/ 	.word	0x00000740


	//   ....[1]....
        /*1a38*/ 	.word	0x000010b0


	//   ....[2]....
        /*1a3c*/ 	.word	0x00015e60


	//   ....[3]....
        /*1a40*/ 	.word	0x00016570


	//   ....[4]....
        /*1a44*/ 	.word	0x000176c0


	//----- nvinfo : EIATTR_MAX_THREADS
	.align		4
.L_39:
        /*1a48*/ 	.byte	0x04, 0x05
        /*1a4a*/ 	.short	(.L_41 - .L_40)
.L_40:
        /*1a4c*/ 	.word	0x00000180
        /*1a50*/ 	.word	0x00000001
        /*1a54*/ 	.word	0x00000001


	//----- nvinfo : EIATTR_CRS_STACK_SIZE
	.align		4
.L_41:
        /*1a58*/ 	.byte	0x04, 0x1e
        /*1a5a*/ 	.short	(.L_43 - .L_42)
.L_42:
        /*1a5c*/ 	.word	0x00000000


	//----- nvinfo : EIATTR_CBANK_PARAM_SIZE
	.align		4
.L_43:
        /*1a60*/ 	.byte	0x03, 0x19
        /*1a62*/ 	.short	0x0470


	//----- nvinfo : EIATTR_PARAM_CBANK
	.align		4
        /*1a64*/ 	.byte	0x04, 0x0a
        /*1a66*/ 	.short	(.L_45 - .L_44)
	.align		4
.L_44:
        /*1a68*/ 	.word	index@(.nv.constant0._ZN7cutlass13device_kernelINS_4gemm6kernel13GemmUniversalIN4cute5tupleIJiiiiEEENS1_10collective13CollectiveMmaINS1_34MainloopSm90TmaGmmaWarpSpecializedILi5ENS5_IJNS4_1CILi1EEESB_SB_EEENS1_35KernelTmaWarpSpecializedCooperativeEEENS5_IJNSA_ILi256EEESF_NSA_ILi32EEEEEENS_10bfloat16_tENS5_IJlSB_lEEESI_SJ_NS4_8TiledMMAINS4_8MMA_AtomIJNS4_4SM904GMMA28MMA_64x256x16_F32BF16BF16_SSILNSN_5MajorE0ELSP_0ELNSN_7ScaleInE1ELSQ_1EEEEEENS4_6LayoutINS5_IJNSA_ILi2EEESB_SB_EEENS5_IJSB_NSA_ILi0EEESW_EEEEENS5_IJNS4_10UnderscoreESZ_SZ_EEEEENS4_13SM90_TMA_LOADENS4_14ComposedLayoutINS4_7SwizzleILi2ELi4ELi3EEENS4_18smem_ptr_flag_bitsILi16EEENST_INS5_IJNSA_ILi8EEESG_EEENS5_IJSG_SB_EEEEEEEvNS4_8identityES12_S1C_vS1D_EENS_8epilogue10collective6detail29Sm90TmaWarpSpecializedAdapterINS1G_15DefaultEpilogueISI_SJ_SJ_NS1F_6thread17LinearCombinationISI_Li1EffLNS1K_9ScaleType4KindE0ELNS_15FloatRoundStyleE2ESI_EENS1_15EpilogueDefaultEEEEEvvEEEEvNT_6ParamsE)
        /*1a6c*/ 	.short	0x0210
        /*1a6e*/ 	.short	0x0470


	//----- nvinfo : EIATTR_SW_WAR
	.align		4
.L_45:
        /*1a70*/ 	.byte	0x04, 0x36
        /*1a72*/ 	.short	(.L_47 - .L_46)
.L_46:
        /*1a74*/ 	.word	0x00000008
.L_47:


//--------------------- .nv.callgraph             --------------------------
	.section	.nv.callgraph,"",@"SHT_CUDA_CALLGRAPH"
	.align	4
	.sectionentsize	8
	.align		4
        /*0000*/ 	.word	0x00000000
	.align		4
        /*0004*/ 	.word	0xffffffff
	.align		4
        /*0008*/ 	.word	index@(_ZN7cutlass13device_kernelINS_4gemm6kernel13GemmUniversalIN4cute5tupleIJiiiiEEENS1_10collective13CollectiveMmaINS1_34MainloopSm90TmaGmmaWarpSpecializedILi5ENS5_IJNS4_1CILi1EEESB_SB_EEENS1_35KernelTmaWarpSpecializedCooperativeEEENS5_IJNSA_ILi256EEESF_NSA_ILi32EEEEEENS_10bfloat16_tENS5_IJlSB_lEEESI_SJ_NS4_8TiledMMAINS4_8MMA_AtomIJNS4_4SM904GMMA28MMA_64x256x16_F32BF16BF16_SSILNSN_5MajorE0ELSP_0ELNSN_7ScaleInE1ELSQ_1EEEEEENS4_6LayoutINS5_IJNSA_ILi2EEESB_SB_EEENS5_IJSB_NSA_ILi0EEESW_EEEEENS5_IJNS4_10UnderscoreESZ_SZ_EEEEENS4_13SM90_TMA_LOADENS4_14ComposedLayoutINS4_7SwizzleILi2ELi4ELi3EEENS4_18smem_ptr_flag_bitsILi16EEENST_INS5_IJNSA_ILi8EEESG_EEENS5_IJSG_SB_EEEEEEEvNS4_8identityES12_S1C_vS1D_EENS_8epilogue10collective6detail29Sm90TmaWarpSpecializedAdapterINS1G_15DefaultEpilogueISI_SJ_SJ_NS1F_6thread17LinearCombinationISI_Li1EffLNS1K_9ScaleType4KindE0ELNS_15FloatRoundStyleE2ESI_EENS1_15EpilogueDefaultEEEEEvvEEEEvNT_6ParamsE)
	.align		4
        /*000c*/ 	.word	index@(__assertfail)
	.align		4
        /*0010*/ 	.word	0x00000000
	.align		4
        /*0014*/ 	.word	0xfffffffe
	.align		4
        /*0018*/ 	.word	0x00000000
	.align		4
        /*001c*/ 	.word	0xfffffffd
	.align		4
        /*0020*/ 	.word	0x00000000
	.align		4
        /*0024*/ 	.word	0xfffffffc


//--------------------- .nv.constant4             --------------------------
	.section	.nv.constant4,"a",@progbits
	.align	8
	.align		8
.nv.constant4:
        /*0000*/ 	.dword	__assertfail
	.align		8
        /*0008*/ 	.dword	__unnamed_1
	.align		8
        /*0010*/ 	.dword	_ZN39_INTERNAL_409e45ed_4_k_cu_ad418572_32584cuda3std3__45__cpo5beginE
	.align		8
        /*0018*/ 	.dword	_ZN39_INTERNAL_409e45ed_4_k_cu_ad418572_32584cuda3std3__45__cpo3endE
	.align		8
        /*0020*/ 	.dword	_ZN39_INTERNAL_409e45ed_4_k_cu_ad418572_32584cuda3std3__45__cpo6cbeginE
	.align		8
        /*0028*/ 	.dword	_ZN39_INTERNAL_409e45ed_4_k_cu_ad418572_32584cuda3std3__45__cpo4cendE
	.align		8
        /*0030*/ 	.dword	_ZN39_INTERNAL_409e45ed_4_k_cu_ad418572_32584cuda3std3__441_GLOBAL__N__409e45ed_4_k_cu_ad418572_32586ignoreE
	.align		8
        /*0038*/ 	.dword	_ZN39_INTERNAL_409e45ed_4_k_cu_ad418572_32584cuda3std3__419piecewise_constructE
	.align		8
        /*0040*/ 	.dword	_ZN39_INTERNAL_409e45ed_4_k_cu_ad418572_32584cuda3std3__48in_placeE
	.align		8
        /*0048*/ 	.dword	_ZN39_INTERNAL_409e45ed_4_k_cu_ad418572_32584cuda3std6ranges3__45__cpo4swapE
	.align		8
        /*0050*/ 	.dword	_ZN39_INTERNAL_409e45ed_4_k_cu_ad418572_32584cuda3std6ranges3__45__cpo9iter_moveE
	.align		8
        /*0058*/ 	.dword	_ZN39_INTERNAL_409e45ed_4_k_cu_ad418572_32584cute7productE
	.align		8
        /*0060*/ 	.dword	_ZN39_INTERNAL_409e45ed_4_k_cu_ad418572_32584cute1_E
	.align		8
        /*0068*/ 	.dword	$str$22
	.align		8
        /*0070*/ 	.dword	$str$23


//--------------------- .text._ZN7cutlass13device_kernelINS_4gemm6kernel13GemmUniversalIN4cute5tupleIJiiiiEEENS1_10collective13CollectiveMmaINS1_34MainloopSm90TmaGmmaWarpSpecializedILi5ENS5_IJNS4_1CILi1EEESB_SB_EEENS1_35KernelTmaWarpSpecializedCooperativeEEENS5_IJNSA_ILi256EEESF_NSA_ILi32EEEEEENS_10bfloat16_tENS5_IJlSB_lEEESI_SJ_NS4_8TiledMMAINS4_8MMA_AtomIJNS4_4SM904GMMA28MMA_64x256x16_F32BF16BF16_SSILNSN_5MajorE0ELSP_0ELNSN_7ScaleInE1ELSQ_1EEEEEENS4_6LayoutINS5_IJNSA_ILi2EEESB_SB_EEENS5_IJSB_NSA_ILi0EEESW_EEEEENS5_IJNS4_10UnderscoreESZ_SZ_EEEEENS4_13SM90_TMA_LOADENS4_14ComposedLayoutINS4_7SwizzleILi2ELi4ELi3EEENS4_18smem_ptr_flag_bitsILi16EEENST_INS5_IJNSA_ILi8EEESG_EEENS5_IJSG_SB_EEEEEEEvNS4_8identityES12_S1C_vS1D_EENS_8epilogue10collective6detail29Sm90TmaWarpSpecializedAdapterINS1G_15DefaultEpilogueISI_SJ_SJ_NS1F_6thread17LinearCombinationISI_Li1EffLNS1K_9ScaleType4KindE0ELNS_15FloatRoundStyleE2ESI_EENS1_15EpilogueDefaultEEEEEvvEEEEvNT_6ParamsE --------------------------
	.section	.text._ZN7cutlass13device_kernelINS_4gemm6kernel13GemmUniversalIN4cute5tupleIJiiiiEEENS1_10collective13CollectiveMmaINS1_34MainloopSm90TmaGmmaWarpSpecializedILi5ENS5_IJNS4_1CILi1EEESB_SB_EEENS1_35KernelTmaWarpSpecializedCooperativeEEENS5_IJNSA_ILi256EEESF_NSA_ILi32EEEEEENS_10bfloat16_tENS5_IJlSB_lEEESI_SJ_NS4_8TiledMMAINS4_8MMA_AtomIJNS4_4SM904GMMA28MMA_64x256x16_F32BF16BF16_SSILNSN_5MajorE0ELSP_0ELNSN_7ScaleInE1ELSQ_1EEEEEENS4_6LayoutINS5_IJNSA_ILi2EEESB_SB_EEENS5_IJSB_NSA_ILi0EEESW_EEEEENS5_IJNS4_10UnderscoreESZ_SZ_EEEEENS4_13SM90_TMA_LOADENS4_14ComposedLayoutINS4_7SwizzleILi2ELi4ELi3EEENS4_18smem_ptr_flag_bitsILi16EEENST_INS5_IJNSA_ILi8EEESG_EEENS5_IJSG_SB_EEEEEEEvNS4_8identityES12_S1C_vS1D_EENS_8epilogue10collective6detail29Sm90TmaWarpSpecializedAdapterINS1G_15DefaultEpilogueISI_SJ_SJ_NS1F_6thread17LinearCombinationISI_Li1EffLNS1K_9ScaleType4KindE0ELNS_15FloatRoundStyleE2ESI_EENS1_15EpilogueDefaultEEEEEvvEEEEvNT_6ParamsE,"ax",@progbits
	.align	128
.text._ZN7cutlass13device_kernelINS_4gemm6kernel13GemmUniversalIN4cute5tupleIJiiiiEEENS1_10collective13CollectiveMmaINS1_34MainloopSm90TmaGmmaWarpSpecializedILi5ENS5_IJNS4_1CILi1EEESB_SB_EEENS1_35KernelTmaWarpSpecializedCooperativeEEENS5_IJNSA_ILi256EEESF_NSA_ILi32EEEEEENS_10bfloat16_tENS5_IJlSB_lEEESI_SJ_NS4_8TiledMMAINS4_8MMA_AtomIJNS4_4SM904GMMA28MMA_64x256x16_F32BF16BF16_SSILNSN_5MajorE0ELSP_0ELNSN_7ScaleInE1ELSQ_1EEEEEENS4_6LayoutINS5_IJNSA_ILi2EEESB_SB_EEENS5_IJSB_NSA_ILi0EEESW_EEEEENS5_IJNS4_10UnderscoreESZ_SZ_EEEEENS4_13SM90_TMA_LOADENS4_14ComposedLayoutINS4_7SwizzleILi2ELi4ELi3EEENS4_18smem_ptr_flag_bitsILi16EEENST_INS5_IJNSA_ILi8EEESG_EEENS5_IJSG_SB_EEEEEEEvNS4_8identityES12_S1C_vS1D_EENS_8epilogue10collective6detail29Sm90TmaWarpSpecializedAdapterINS1G_15DefaultEpilogueISI_SJ_SJ_NS1F_6thread17LinearCombinationISI_Li1EffLNS1K_9ScaleType4KindE0ELNS_15FloatRoundStyleE2ESI_EENS1_15EpilogueDefaultEEEEEvvEEEEvNT_6ParamsE:
        .type           _ZN7cutlass13device_kernelINS_4gemm6kernel13GemmUniversalIN4cute5tupleIJiiiiEEENS1_10collective13CollectiveMmaINS1_34MainloopSm90TmaGmmaWarpSpecializedILi5ENS5_IJNS4_1CILi1EEESB_SB_EEENS1_35KernelTmaWarpSpecializedCooperativeEEENS5_IJNSA_ILi256EEESF_NSA_ILi32EEEEEENS_10bfloat16_tENS5_IJlSB_lEEESI_SJ_NS4_8TiledMMAINS4_8MMA_AtomIJNS4_4SM904GMMA28MMA_64x256x16_F32BF16BF16_SSILNSN_5MajorE0ELSP_0ELNSN_7ScaleInE1ELSQ_1EEEEEENS4_6LayoutINS5_IJNSA_ILi2EEESB_SB_EEENS5_IJSB_NSA_ILi0EEESW_EEEEENS5_IJNS4_10UnderscoreESZ_SZ_EEEEENS4_13SM90_TMA_LOADENS4_14ComposedLayoutINS4_7SwizzleILi2ELi4ELi3EEENS4_18smem_ptr_flag_bitsILi16EEENST_INS5_IJNSA_ILi8EEESG_EEENS5_IJSG_SB_EEEEEEEvNS4_8identityES12_S1C_vS1D_EENS_8epilogue10collective6detail29Sm90TmaWarpSpecializedAdapterINS1G_15DefaultEpilogueISI_SJ_SJ_NS1F_6thread17LinearCombinationISI_Li1EffLNS1K_9ScaleType4KindE0ELNS_15FloatRoundStyleE2ESI_EENS1_15EpilogueDefaultEEEEEvvEEEEvNT_6ParamsE,@function
        .size           _ZN7cutlass13device_kernelINS_4gemm6kernel13GemmUniversalIN4cute5tupleIJiiiiEEENS1_10collective13CollectiveMmaINS1_34MainloopSm90TmaGmmaWarpSpecializedILi5ENS5_IJNS4_1CILi1EEESB_SB_EEENS1_35KernelTmaWarpSpecializedCooperativeEEENS5_IJNSA_ILi256EEESF_NSA_ILi32EEEEEENS_10bfloat16_tENS5_IJlSB_lEEESI_SJ_NS4_8TiledMMAINS4_8MMA_AtomIJNS4_4SM904GMMA28MMA_64x256x16_F32BF16BF16_SSILNSN_5MajorE0ELSP_0ELNSN_7ScaleInE1ELSQ_1EEEEEENS4_6LayoutINS5_IJNSA_ILi2EEESB_SB_EEENS5_IJSB_NSA_ILi0EEESW_EEEEENS5_IJNS4_10UnderscoreESZ_SZ_EEEEENS4_13SM90_TMA_LOADENS4_14ComposedLayoutINS4_7SwizzleILi2ELi4ELi3EEENS4_18smem_ptr_flag_bitsILi16EEENST_INS5_IJNSA_ILi8EEESG_EEENS5_IJSG_SB_EEEEEEEvNS4_8identityES12_S1C_vS1D_EENS_8epilogue10collective6detail29Sm90TmaWarpSpecializedAdapterINS1G_15DefaultEpilogueISI_SJ_SJ_NS1F_6thread17LinearCombinationISI_Li1EffLNS1K_9ScaleType4KindE0ELNS_15FloatRoundStyleE2ESI_EENS1_15EpilogueDefaultEEEEEvvEEEEvNT_6ParamsE,(.L_x_578 - _ZN7cutlass13device_kernelINS_4gemm6kernel13GemmUniversalIN4cute5tupleIJiiiiEEENS1_10collective13CollectiveMmaINS1_34MainloopSm90TmaGmmaWarpSpecializedILi5ENS5_IJNS4_1CILi1EEESB_SB_EEENS1_35KernelTmaWarpSpecializedCooperativeEEENS5_IJNSA_ILi256EEESF_NSA_ILi32EEEEEENS_10bfloat16_tENS5_IJlSB_lEEESI_SJ_NS4_8TiledMMAINS4_8MMA_AtomIJNS4_4SM904GMMA28MMA_64x256x16_F32BF16BF16_SSILNSN_5MajorE0ELSP_0ELNSN_7ScaleInE1ELSQ_1EEEEEENS4_6LayoutINS5_IJNSA_ILi2EEESB_SB_EEENS5_IJSB_NSA_ILi0EEESW_EEEEENS5_IJNS4_10UnderscoreESZ_SZ_EEEEENS4_13SM90_TMA_LOADENS4_14ComposedLayoutINS4_7SwizzleILi2ELi4ELi3EEENS4_18smem_ptr_flag_bitsILi16EEENST_INS5_IJNSA_ILi8EEESG_EEENS5_IJSG_SB_EEEEEEEvNS4_8identityES12_S1C_vS1D_EENS_8epilogue10collective6detail29Sm90TmaWarpSpecializedAdapterINS1G_15DefaultEpilogueISI_SJ_SJ_NS1F_6thread17LinearCombinationISI_Li1EffLNS1K_9ScaleType4KindE0ELNS_15FloatRoundStyleE2ESI_EENS1_15EpilogueDefaultEEEEEvvEEEEvNT_6ParamsE)
        .other          _ZN7cutlass13device_kernelINS_4gemm6kernel13GemmUniversalIN4cute5tupleIJiiiiEEENS1_10collective13CollectiveMmaINS1_34MainloopSm90TmaGmmaWarpSpecializedILi5ENS5_IJNS4_1CILi1EEESB_SB_EEENS1_35KernelTmaWarpSpecializedCooperativeEEENS5_IJNSA_ILi256EEESF_NSA_ILi32EEEEEENS_10bfloat16_tENS5_IJlSB_lEEESI_SJ_NS4_8TiledMMAINS4_8MMA_AtomIJNS4_4SM904GMMA28MMA_64x256x16_F32BF16BF16_SSILNSN_5MajorE0ELSP_0ELNSN_7ScaleInE1ELSQ_1EEEEEENS4_6LayoutINS5_IJNSA_ILi2EEESB_SB_EEENS5_IJSB_NSA_ILi0EEESW_EEEEENS5_IJNS4_10UnderscoreESZ_SZ_EEEEENS4_13SM90_TMA_LOADENS4_14ComposedLayoutINS4_7SwizzleILi2ELi4ELi3EEENS4_18smem_ptr_flag_bitsILi16EEENST_INS5_IJNSA_ILi8EEESG_EEENS5_IJSG_SB_EEEEEEEvNS4_8identityES12_S1C_vS1D_EENS_8epilogue10collective6detail29Sm90TmaWarpSpecializedAdapterINS1G_15DefaultEpilogueISI_SJ_SJ_NS1F_6thread17LinearCombinationISI_Li1EffLNS1K_9ScaleType4KindE0ELNS_15FloatRoundStyleE2ESI_EENS1_15EpilogueDefaultEEEEEvvEEEEvNT_6ParamsE,@"STO_CUDA_ENTRY STV_DEFAULT"
_ZN7cutlass13device_kernelINS_4gemm6kernel13GemmUniversalIN4cute5tupleIJiiiiEEENS1_10collective13CollectiveMmaINS1_34MainloopSm90TmaGmmaWarpSpecializedILi5ENS5_IJNS4_1CILi1EEESB_SB_EEENS1_35KernelTmaWarpSpecializedCooperativeEEENS5_IJNSA_ILi256EEESF_NSA_ILi32EEEEEENS_10bfloat16_tENS5_IJlSB_lEEESI_SJ_NS4_8TiledMMAINS4_8MMA_AtomIJNS4_4SM904GMMA28MMA_64x256x16_F32BF16BF16_SSILNSN_5MajorE0ELSP_0ELNSN_7ScaleInE1ELSQ_1EEEEEENS4_6LayoutINS5_IJNSA_ILi2EEESB_SB_EEENS5_IJSB_NSA_ILi0EEESW_EEEEENS5_IJNS4_10UnderscoreESZ_SZ_EEEEENS4_13SM90_TMA_LOADENS4_14ComposedLayoutINS4_7SwizzleILi2ELi4ELi3EEENS4_18smem_ptr_flag_bitsILi16EEENST_INS5_IJNSA_ILi8EEESG_EEENS5_IJSG_SB_EEEEEEEvNS4_8identityES12_S1C_vS1D_EENS_8epilogue10collective6detail29Sm90TmaWarpSpecializedAdapterINS1G_15DefaultEpilogueISI_SJ_SJ_NS1F_6thread17LinearCombinationISI_Li1EffLNS1K_9ScaleType4KindE0ELNS_15FloatRoundStyleE2ESI_EENS1_15EpilogueDefaultEEEEEvvEEEEvNT_6ParamsE:
[----:B------:R-:W0:Y:S02]  /*0000*/  LDC R1, c[0x0][0x28] ;  /* 0x00000a00ff017b82 */ /* 0x000e240000000800 */
[----:B0-----:R-:W-:Y:S01]  /*0010*/  VIADD R1, R1, 0xfffffb40 ;  /* 0xfffffb4001017836 */ /* 0x001fe20000000000 */
[----:B------:R-:W0:Y:S01]  /*0020*/  S2R R2, SR_TID.X ;  /* 0x0000000000027919 */ /* 0x000e220000002100 */
[----:B------:R-:W-:Y:S01]  /*0030*/  ELECT P0, URZ, PT ;  /* 0x00000000003f782f */ /* 0x000fe20003800000 */
[----:B------:R-:W-:Y:S01]  /*0040*/  BSSY B0, `(.L_x_0) ;  /* 0x0000015000007945 */ /* 0x000fe20003800000 */
[--C-:B0-----:R-:W-:Y:S02]  /*0050*/  SHF.R.U32.HI R0, RZ, 0x5, R2.reuse ;  /* 0x00000005ff007819 */ /* 0x101fe40000011602 */
[----:B------:R-:W-:-:S03]  /*0060*/  SHF.R.U32.HI R160, RZ, 0x7, R2 ;  /* 0x00000007ffa07819 */ /* 0x000fc60000011602 */
[----:B------:R-:W0:Y:S04]  /*0070*/  SHFL.IDX PT, R3, R0, RZ, 0x1f ;  /* 0x00001fff00037589 */ /* 0x000e2800000e0000 */
[----:B------:R-:W1:Y:S01]  /*0080*/  SHFL.IDX PT, R2, R160, RZ, 0x1f ;  /* 0x00001fffa0027589 */ /* 0x000e6200000e0000 */
[----:B0-----:R-:W-:Y:S02]  /*0090*/  R2UR UR10, R3 ;  /* 0x00000000030a72ca */ /* 0x001fe400000e0000 */
[----:B-1----:R-:W-:-:S11]  /*00a0*/  R2UR UR5, R2 ;  /* 0x00000000020572ca */ /* 0x002fd600000e0000 */
[----:B------:R-:W-:Y:S02]  /*00b0*/  USHF.R.S32.HI UR4, URZ, 0x1f, UR10 ;  /* 0x0000001f3f047899 */ /* 0x000fe4000801140a */
[----:B------:R-:W-:Y:S02]  /*00c0*/  ISETP.NE.OR P0, PT, RZ, UR10, !P0 ;  /* 0x0000000aff007c0c */ /* 0x000fe4000c705670 */
[----:B------:R-:W-:-:S04]  /*00d0*/  ULEA.HI UR4, UR4, UR10, URZ, 0x2 ;  /* 0x0000000a04047291 */ /* 0x000fc8000f8f103f */
[----:B------:R-:W-:-:S04]  /*00e0*/  ULOP3.LUT UR4, UR4, 0xfffffffc, URZ, 0xc0, !UPT ;  /* 0xfffffffc04047892 */ /* 0x000fc8000f8ec03f */
[----:B------:R-:W-:-:S03]  /*00f0*/  UIADD3 UR10, UR10, -UR4, URZ ;  /* 0x800000040a0a7290 */ /* 0x000fc6000fffe03f */
[----:B------:R-:W-:Y:S09]  /*0100*/  @P0 BRA `(.L_x_1) ;  /* 0x0000000000200947 */ /* 0x000ff20003800000 */
[----:B------:R-:W-:Y:S02]  /*0110*/  ULDC.64 UR6, c[0x0][0x198] ;  /* 0x0000660000067ab9 */ /* 0x000fe40000000a00 */
[----:B------:R-:W-:Y:S02]  /*0120*/  UIADD3 UR8, UP0, UR6, 0xf0, URZ ;  /* 0x000000f006087890 */ /* 0x000fe4000ff1e03f */
[----:B------:R-:W-:Y:S02]  /*0130*/  UIADD3 UR6, UP1, UR6, 0x1f0, URZ ;  /* 0x000001f006067890 */ /* 0x000fe4000ff3e03f */
[----:B------:R-:W-:Y:S02]  /*0140*/  UIADD3.X UR9, URZ, UR7, URZ, UP0, !UPT ;  /* 0x000000073f097290 */ /* 0x000fe400087fe43f */
[----:B------:R-:W-:-:S07]  /*0150*/  UIADD3.X UR7, URZ, UR7, URZ, UP1, !UPT ;  /* 0x000000073f077290 */ /* 0x000fce0008ffe43f */
[----:B------:R0:W-:Y:S02]  /*0160*/  UTMACCTL.PF [UR8] ;  /* 0x00000000080079b9 */ /* 0x0001e40008040000 */
[----:B------:R0:W-:Y:S02]  /*0170*/  UTMACCTL.PF [UR6] ;  /* 0x00000000060079b9 */ /* 0x0001e40008040000 */
[----:B0-----:R-:W-:Y:S01]  /*0180*/  NOP ;  /* 0x0000000000007918 */ /* 0x001fe20000000000 */
.L_x_1:
[----:B------:R-:W-:Y:S05]  /*0190*/  BSYNC B0 ;  /* 0x0000000000007941 */ /* 0x000fea0003800000 */
.L_x_0:
[----:B------:R-:W0:Y:S01]  /*01a0*/  SHFL.IDX PT, R2, R0, RZ, 0x1f ;  /* 0x00001fff00027589 */ /* 0x000e2200000e0000 */
[----:B------:R-:W-:Y:S01]  /*01b0*/  UISETP.NE.AND UP0, UPT, UR10, 0x3, UPT ;  /* 0x000000030a00788c */ /* 0x000fe2000bf05270 */
[----:B------:R-:W-:Y:S01]  /*01c0*/  ISETP.NE.AND P1, PT, RZ, UR5, PT ;  /* 0x00000005ff007c0c */ /* 0x000fe2000bf25270 */
[----:B------:R-:W-:Y:S02]  /*01d0*/  UIADD3 UR18, UR5, -0x1, URZ ;  /* 0xffffffff05127890 */ /* 0x000fe4000fffe03f */
[----:B------:R-:W-:Y:S02]  /*01e0*/  UISETP.EQ.OR UP0, UPT, UR10, URZ, !UP0 ;  /* 0x0000003f0a00728c */ /* 0x000fe4000c702670 */
[----:B------:R-:W-:Y:S02]  /*01f0*/  UISETP.GE.U32.AND UP1, UPT, UR18, 0x2, UPT ;  /* 0x000000021200788c */ /* 0x000fe4000bf26070 */
[----:B------:R-:W-:-:S04]  /*0200*/  UISETP.EQ.AND UP0, UPT, UR5, URZ, UP0 ;  /* 0x0000003f0500728c */ /* 0x000fc80008702270 */
[----:B------:R-:W-:-:S04]  /*0210*/  USEL UR40, URZ, 0x1, !UP0 ;  /* 0x000000013f287887 */ /* 0x000fc8000c000000 */
[----:B------:R-:W-:Y:S01]  /*0220*/  USEL UR40, UR40, 0x2, UP1 ;  /* 0x0000000228287887 */ /* 0x000fe20008800000 */
[----:B0-----:R-:W-:-:S13]  /*0230*/  ISETP.NE.AND P0, PT, R2, RZ, PT ;  /* 0x000000ff0200720c */ /* 0x001fda0003f05270 */
[----:B------:R-:W-:Y:S05]  /*0240*/  @P0 BRA `(.L_x_2) ;  /* 0x0000000000600947 */ /* 0x000fea0003800000 */
[----:B------:R-:W0:Y:S01]  /*0250*/  S2UR UR8, SR_CgaCtaId ;  /* 0x00000000000879c3 */ /* 0x000e220000008800 */
[----:B------:R-:W-:Y:S01]  /*0260*/  UMOV UR4, 0x400 ;  /* 0x0000040000047882 */ /* 0x000fe20000000000 */
[----:B------:R-:W-:Y:S01]  /*0270*/  UMOV UR5, 0x1 ;  /* 0x0000000100057882 */ /* 0x000fe20000000000 */
[----:B------:R-:W-:Y:S01]  /*0280*/  UMOV UR6, 0x100 ;  /* 0x0000010000067882 */ /* 0x000fe20000000000 */
[----:B------:R-:W-:Y:S01]  /*0290*/  ELECT P0, URZ, PT ;  /* 0x00000000003f782f */ /* 0x000fe20003800000 */
[----:B------:R-:W-:-:S04]  /*02a0*/  UIADD3 UR6, -UR6, 0x100000, URZ ;  /* 0x0010000006067890 */ /* 0x000fc8000fffe13f */
[----:B------:R-:W-:Y:S02]  /*02b0*/  USHF.L.U32 UR7, UR6, 0xb, URZ ;  /* 0x0000000b06077899 */ /* 0x000fe4000800063f */
[----:B------:R-:W-:Y:S02]  /*02c0*/  USHF.L.U32 UR6, UR6, 0x1, URZ ;  /* 0x0000000106067899 */ /* 0x000fe4000800063f */
[----:B0-----:R-:W-:Y:S02]  /*02d0*/  ULEA UR8, UR8, UR4, 0x18 ;  /* 0x0000000408087291 */ /* 0x001fe4000f8ec03f */
[----:B------:R-:W-:-:S04]  /*02e0*/  UIADD3 UR4, -UR5, 0x100000, URZ ;  /* 0x0010000005047890 */ /* 0x000fc8000fffe13f */
[----:B------:R-:W-:Y:S02]  /*02f0*/  USHF.L.U32 UR5, UR4, 0xb, URZ ;  /* 0x0000000b04057899 */ /* 0x000fe4000800063f */
[----:B------:R-:W-:Y:S01]  /*0300*/  USHF.L.U32 UR4, UR4, 0x1, URZ ;  /* 0x0000000104047899 */ /* 0x000fe2000800063f */
[----:B------:R-:W0:Y:S11]  /*0310*/  FENCE.VIEW.ASYNC.S ;  /* 0x00000000000073c6 */ /* 0x000e360000000000 */
[----:B0-----:R0:W1:Y:S01]  /*0320*/  SYNCS.EXCH.64 URZ, [UR8], UR4 ;  /* 0x00000004083f75b2 */ /* 0x0010620008000100 */
[----:B------:R0:W2:Y:S01]  /*0330*/  SYNCS.EXCH.64 URZ, [UR8+0x28], UR6 ;  /* 0x00002806083f75b2 */ /* 0x0000a20008000100 */
[----:B------:R0:W3:Y:S01]  /*0340*/  SYNCS.EXCH.64 URZ, [UR8+0x8], UR4 ;  /* 0x00000804083f75b2 */ /* 0x0000e20008000100 */
[----:B------:R0:W4:Y:S01]  /*0350*/  SYNCS.EXCH.64 URZ, [UR8+0x30], UR6 ;  /* 0x00003006083f75b2 */ /* 0x0001220008000100 */
[----:B------:R0:W0:Y:S01]  /*0360*/  SYNCS.EXCH.64 URZ, [UR8+0x10], UR4 ;  /* 0x00001004083f75b2 */ /* 0x0000220008000100 */
[----:B------:R0:W0:Y:S01]  /*0370*/  SYNCS.EXCH.64 URZ, [UR8+0x38], UR6 ;  /* 0x00003806083f75b2 */ /* 0x0000220008000100 */
[----:B------:R0:W0:Y:S01]  /*0380*/  SYNCS.EXCH.64 URZ, [UR8+0x18], UR4 ;  /* 0x00001804083f75b2 */ /* 0x0000220008000100 */
[----:B------:R0:W0:Y:S01]  /*0390*/  SYNCS.EXCH.64 URZ, [UR8+0x40], UR6 ;  /* 0x00004006083f75b2 */ /* 0x0000220008000100 */
[----:B------:R0:W0:Y:S01]  /*03a0*/  SYNCS.EXCH.64 URZ, [UR8+0x20], UR4 ;  /* 0x00002004083f75b2 */ /* 0x0000220008000100 */
[----:B------:R0:W0:Y:S01]  /*03b0*/  SYNCS.EXCH.64 URZ, [UR8+0x48], UR6 ;  /* 0x00004806083f75b2 */ /* 0x0000220008000100 */
[----:B------:R-:W-:Y:S01]  /*03c0*/  NOP ;  /* 0x0000000000007918 */ /* 0x000fe20000000000 */
.L_x_2:
[----:B------:R-:W5:Y:S01]  /*03d0*/  SHFL.IDX PT, R0, R0, RZ, 0x1f ;  /* 0x00001fff00007589 */ /* 0x000f6200000e0000 */
[----:B------:R-:W-:Y:S01]  /*03e0*/  ELECT P0, URZ, PT ;  /* 0x00000000003f782f */ /* 0x000fe20003800000 */
[----:B------:R-:W1:Y:S01]  /*03f0*/  S2UR UR17, SR_CTAID.Y ;  /* 0x00000000001179c3 */ /* 0x000e620000002600 */
[----:B0-----:R-:W-:Y:S01]  /*0400*/  ULDC UR5, c[0x0][0x65c] ;  /* 0x0001970000057ab9 */ /* 0x001fe20000000800 */
[----:B------:R-:W-:Y:S01]  /*0410*/  UMOV UR12, 0x20 ;  /* 0x00000020000c7882 */ /* 0x000fe20000000000 */
[----:B------:R-:W-:Y:S01]  /*0420*/  UISETP.NE.AND UP2, UPT, UR5, 0x1, UPT ;  /* 0x000000010500788c */ /* 0x000fe2000bf45270 */
[----:B------:R-:W-:Y:S01]  /*0430*/  NOP ;  /* 0x0000000000007918 */ /* 0x000fe20000000000 */
[----:B------:R-:W-:Y:S02]  /*0440*/  NOP ;  /* 0x0000000000007918 */ /* 0x000fe40000000000 */
[----:B------:R-:W-:Y:S01]  /*0450*/  UP2UR UR45, UPR, URZ, 0x4 ;  /* 0x000000043f2d7883 */ /* 0x000fe20008000000 */
[----:B------:R-:W0:Y:S01]  /*0460*/  S2UR UR4, SR_CTAID.X ;  /* 0x00000000000479c3 */ /* 0x000e220000002500 */
[----:B------:R-:W-:-:S02]  /*0470*/  PLOP3.LUT P2, PT, PT, PT, UP2, 0x80, 0x0 ;  /* 0x000000000000781c */ /* 0x000fc40003f4f028 */
[----:B------:R-:W-:Y:S02]  /*0480*/  PLOP3.LUT P4, PT, PT, PT, UP2, 0x80, 0x0 ;  /* 0x000000000000781c */ /* 0x000fe40003f8f028 */
[----:B------:R-:W-:Y:S01]  /*0490*/  PLOP3.LUT P3, PT, PT, PT, UP2, 0x80, 0x0 ;  /* 0x000000000000781c */ /* 0x000fe20003f6f028 */
[----:B------:R-:W-:Y:S01]  /*04a0*/  @UP2 ULDC UR14, c[0x0][0x10] ;  /* 0x00000400000e2ab9 */ /* 0x000fe20000000800 */
[----:B------:R-:W-:Y:S01]  /*04b0*/  @UP2 UMOV UR9, URZ ;  /* 0x0000003f00092c82 */ /* 0x000fe20008000000 */
[----:B------:R-:W-:Y:S01]  /*04c0*/  @!UP2 ULDC UR11, c[0x0][0xc] ;  /* 0x00000300000baab9 */ /* 0x000fe20000000800 */
[----:B-----5:R-:W-:Y:S01]  /*04d0*/  ISETP.NE.OR P0, PT, R0, RZ, !P0 ;  /* 0x000000ff0000720c */ /* 0x020fe20004705670 */
[----:B-1----:R-:W-:Y:S02]  /*04e0*/  @UP2 UMOV UR7, UR17 ;  /* 0x0000001100072c82 */ /* 0x002fe40008000000 */
[----:B------:R-:W-:Y:S01]  /*04f0*/  @UP2 UMOV UR8, UR7 ;  /* 0x0000000700082c82 */ /* 0x000fe20008000000 */
[----:B------:R-:W-:Y:S01]  /*0500*/  @!UP2 UMOV UR7, UR17 ;  /* 0x000000110007ac82 */ /* 0x000fe20008000000 */
[----:B0-----:R-:W-:-:S08]  /*0510*/  @UP2 UIMAD.WIDE.U32 UR14, UR4, UR14, UR8 ;  /* 0x0000000e040e22a5 */ /* 0x001fd0000f8e0008 */
[----:B------:R-:W-:Y:S01]  /*0520*/  VOTEU.ALL UP0, P0 ;  /* 0x00000000003f7886 */ /* 0x000fe20000000000 */
[----:B------:R-:W-:Y:S01]  /*0530*/  VOTEU.ALL UP1, P0 ;  /* 0x00000000003f7886 */ /* 0x000fe20000020000 */
[----:B------:R-:W-:-:S03]  /*0540*/  IMAD.U32 R2, RZ, RZ, UR14 ;  /* 0x0000000eff027e24 */ /* 0x000fc6000f8e00ff */
[----:B------:R-:W0:Y:S01]  /*0550*/  @!UP0 S2UR UR6, SR_CgaCtaId ;  /* 0x00000000000689c3 */ /* 0x000e220000008800 */
[----:B------:R-:W-:Y:S01]  /*0560*/  @!UP0 UMOV UR5, 0x400 ;  /* 0x0000040000058882 */ /* 0x000fe20000000000 */
[----:B------:R-:W-:-:S04]  /*0570*/  @!UP0 UIADD3 UR12, -UR12, 0x100000, URZ ;  /* 0x001000000c0c8890 */ /* 0x000fc8000fffe13f */
[----:B------:R-:W-:Y:S02]  /*0580*/  @!UP0 USHF.L.U32 UR13, UR12, 0xb, URZ ;  /* 0x0000000b0c0d8899 */ /* 0x000fe4000800063f */
[----:B------:R-:W-:Y:S01]  /*0590*/  @!UP0 USHF.L.U32 UR12, UR12, 0x1, URZ ;  /* 0x000000010c0c8899 */ /* 0x000fe2000800063f */
[----:B------:R-:W-:Y:S01]  /*05a0*/  IMAD.U32 R3, RZ, RZ, UR15 ;  /* 0x0000000fff037e24 */ /* 0x000fe2000f8e00ff */
[----:B0-----:R-:W-:Y:S01]  /*05b0*/  @!UP0 ULEA UR16, UR6, UR5, 0x18 ;  /* 0x0000000506108291 */ /* 0x001fe2000f8ec03f */
[----:B------:R-:W-:Y:S01]  /*05c0*/  VOTEU.ALL UP0, P0 ;  /* 0x00000000003f7886 */ /* 0x000fe20000000000 */
[----:B------:R-:W-:Y:S01]  /*05d0*/  PLOP3.LUT P0, PT, PT, PT, UP2, 0x80, 0x0 ;  /* 0x000000000000781c */ /* 0x000fe20003f0f028 */
[----:B------:R-:W-:Y:S01]  /*05e0*/  UMOV UR5, URZ ;  /* 0x0000003f00057c82 */ /* 0x000fe20008000000 */
[----:B------:R-:W-:Y:S01]  /*05f0*/  @UP2 UMOV UR6, URZ ;  /* 0x0000003f00062c82 */ /* 0x000fe20008000000 */
[----:B------:R-:W-:Y:S02]  /*0600*/  @!UP2 UIMAD.WIDE.U32 UR8, UR11, UR7, UR4 ;  /* 0x000000070b08a2a5 */ /* 0x000fe4000f8e0004 */
[----:B------:R-:W-:-:S04]  /*0610*/  @UP2 UIADD3 UR6, UR15, UR6, URZ ;  /* 0x000000060f062290 */ /* 0x000fc8000fffe03f */
[----:B------:R-:W-:Y:S01]  /*0620*/  IMAD.U32 R5, RZ, RZ, UR9 ;  /* 0x00000009ff057e24 */ /* 0x000fe2000f8e00ff */
[----:B------:R-:W0:Y:S02]  /*0630*/  FENCE.VIEW.ASYNC.S ;  /* 0x00000000000073c6 */ /* 0x000e240000000000 */
[----:B0-----:R0:W2:Y:S01]  /*0640*/  @!UP0 SYNCS.EXCH.64 URZ, [UR16+0x60], UR12 ;  /* 0x0000600c103f85b2 */ /* 0x0010a20008000100 */
[----:B------:R-:W-:Y:S01]  /*0650*/  @P2 IMAD.U32 R6, RZ, RZ, UR6 ;  /* 0x00000006ff062e24 */ /* 0x000fe2000f8e00ff */
[----:B------:R-:W-:Y:S01]  /*0660*/  MOV R4, UR8 ;  /* 0x0000000800047c02 */ /* 0x000fe20008000f00 */
[----:B------:R-:W-:Y:S02]  /*0670*/  @P0 IMAD.MOV.U32 R7, RZ, RZ, R2 ;  /* 0x000000ffff070224 */ /* 0x000fe400078e0002 */
[----:B------:R-:W-:Y:S02]  /*0680*/  IMAD.U32 R2, RZ, RZ, UR8 ;  /* 0x00000008ff027e24 */ /* 0x000fe4000f8e00ff */
[----:B------:R-:W-:-:S02]  /*0690*/  @!P4 IMAD.MOV.U32 R6, RZ, RZ, R5 ;  /* 0x000000ffff06c224 */ /* 0x000fc400078e0005 */
[----:B------:R-:W-:Y:S02]  /*06a0*/  @!P3 IMAD.MOV.U32 R7, RZ, RZ, R2 ;  /* 0x000000ffff07b224 */ /* 0x000fe400078e0002 */
[----:B------:R-:W-:Y:S01]  /*06b0*/  IMAD.U32 R3, RZ, RZ, UR9 ;  /* 0x00000009ff037e24 */ /* 0x000fe2000f8e00ff */
[----:B------:R0:W-:Y:S04]  /*06c0*/  STL [R1+0x200], R6 ;  /* 0x0002000601007387 */ /* 0x0001e80000100800 */
[----:B------:R0:W-:Y:S01]  /*06d0*/  STL [R1+0x204], R7 ;  /* 0x0002040701007387 */ /* 0x0001e20000100800 */
[----:B------:R0:W2:Y:S01]  /*06e0*/  @!UP1 SYNCS.EXCH.64 URZ, [UR16+0x68], UR12 ;  /* 0x0000680c103f95b2 */ /* 0x0000a20008000100 */
[----:B------:R-:W-:Y:S01]  /*06f0*/  NOP ;  /* 0x0000000000007918 */ /* 0x000fe20000000000 */
[----:B--234-:R-:W-:Y:S06]  /*0700*/  BAR.SYNC.DEFER_BLOCKING 0x0 ;  /* 0x0000000000007b1d */ /* 0x01cfec0000010000 */
[----:B------:R-:W-:Y:S05]  /*0710*/  @!P1 BRA `(.L_x_3) ;  /* 0x0000015400d49947 */ /* 0x000fea0003800000 */
[----:B------:R-:W-:-:S06]  /*0720*/  UISETP.GT.U32.AND UP0, UPT, UR18, 0x1, UPT ;  /* 0x000000011200788c */ /* 0x000fcc000bf04070 */
[----:B------:R-:W-:-:S13]  /*0730*/  PLOP3.LUT P0, PT, PT, PT, UP0, 0x80, 0x0 ;  /* 0x000000000000781c */ /* 0x000fda0003f0f008 */
[----:B0-----:R-:W-:Y:S05]  /*0740*/  @P0 EXIT ;  /* 0x000000000000094d */ /* 0x001fea0003800000 */
[----:B------:R-:W-:Y:S01]  /*0750*/  ULDC.64 UR8, c[0x0][0x650] ;  /* 0x0001940000087ab9 */ /* 0x000fe20000000a00 */
[----:B------:R-:W-:Y:S01]  /*0760*/  UMOV UR41, 0xffffffff ;  /* 0xffffffff00297882 */ /* 0x000fe20000000000 */
[----:B------:R-:W-:Y:S01]  /*0770*/  ISETP.GE.U32.AND P0, PT, R7, UR8, PT ;  /* 0x0000000807007c0c */ /* 0x000fe2000bf06070 */
[----:B------:R-:W-:Y:S01]  /*0780*/  UMOV UR42, 0xffffffff ;  /* 0xffffffff002a7882 */ /* 0x000fe20000000000 */
[----:B------:R-:W-:Y:S01]  /*0790*/  UMOV UR43, 0xffffffff ;  /* 0xffffffff002b7882 */ /* 0x000fe20000000000 */
[----:B------:R-:W-:Y:S02]  /*07a0*/  PRMT R0, RZ, 0x7610, R0 ;  /* 0x00007610ff007816 */ /* 0x000fe40000000000 */
[----:B------:R-:W-:-:S13]  /*07b0*/  ISETP.GE.U32.AND.EX P0, PT, R6, UR9, PT, P0 ;  /* 0x0000000906007c0c */ /* 0x000fda000bf06100 */
[----:B------:R-:W-:Y:S05]  /*07c0*/  @P0 BRA `(.L_x_4) ;  /* 0x0000000400800947 */ /* 0x000fea0003800000 */
[----:B------:R-:W-:Y:S01]  /*07d0*/  I2FP.F32.U32 R0, UR4 ;  /* 0x0000000400007c45 */ /* 0x000fe20008201000 */
[----:B------:R-:W-:Y:S01]  /*07e0*/  ULDC.64 UR16, c[0x0][0x628] ;  /* 0x00018a0000107ab9 */ /* 0x000fe20000000a00 */
[----:B------:R-:W-:Y:S01]  /*07f0*/  ULDC UR6, c[0x0][0x150] ;  /* 0x0000540000067ab9 */ /* 0x000fe20000000800 */
[----:B------:R-:W-:Y:S01]  /*0800*/  ISETP.NE.U32.AND P0, PT, RZ, UR16, PT ;  /* 0x00000010ff007c0c */ /* 0x000fe2000bf05070 */
[----:B------:R-:W-:Y:S01]  /*0810*/  ULDC UR15, c[0x0][0x630] ;  /* 0x00018c00000f7ab9 */ /* 0x000fe20000000800 */
[----:B------:R-:W-:Y:S01]  /*0820*/  FMUL R0, R0, UR6 ;  /* 0x0000000600007c20 */ /* 0x000fe20008400000 */
[----:B------:R-:W-:Y:S01]  /*0830*/  R2UR UR18, R7 ;  /* 0x00000000071272ca */ /* 0x000fe200000e0000 */
[----:B------:R-:W-:Y:S01]  /*0840*/  ULDC UR20, c[0x0][0x154] ;  /* 0x0000550000147ab9 */ /* 0x000fe20000000800 */
[----:B------:R-:W-:Y:S01]  /*0850*/  ISETP.NE.AND.EX P0, PT, RZ, UR17, PT, P0 ;  /* 0x00000011ff007c0c */ /* 0x000fe2000bf05300 */
[----:B------:R0:W1:Y:S01]  /*0860*/  F2I.U32.TRUNC.NTZ R2, R0 ;  /* 0x0000000000027305 */ /* 0x000062000020f000 */
[----:B------:R-:W-:-:S02]  /*0870*/  R2UR UR19, R6 ;  /* 0x00000000061372ca */ /* 0x000fc400000e0000 */
[----:B------:R-:W-:Y:S02]  /*0880*/  R2UR UR8, R7 ;  /* 0x00000000070872ca */ /* 0x000fe400000e0000 */
[----:B------:R-:W-:-:S07]  /*0890*/  R2UR UR9, R6 ;  /* 0x00000000060972ca */ /* 0x000fce00000e0000 */
[----:B0-----:R-:W-:Y:S08]  /*08a0*/  @!P0 BRA `(.L_x_5) ;  /* 0x0000000000308947 */ /* 0x001ff00003800000 */
[----:B------:R-:W-:Y:S01]  /*08b0*/  R2UR UR8, R7 ;  /* 0x00000000070872ca */ /* 0x000fe200000e0000 */
[----:B------:R-:W-:Y:S01]  /*08c0*/  ULDC UR6, c[0x0][0x634] ;  /* 0x00018d0000067ab9 */ /* 0x000fe20000000800 */
[----:B------:R-:W-:-:S11]  /*08d0*/  R2UR UR14, R6 ;  /* 0x00000000060e72ca */ /* 0x000fd600000e0000 */
[----:B------:R-:W-:-:S04]  /*08e0*/  UIADD3 UR6, UP0, UR8, UR6, URZ ;  /* 0x0000000608067290 */ /* 0x000fc8000ff1e03f */
[----:B------:R-:W-:-:S04]  /*08f0*/  UIADD3.X UR14, URZ, UR14, URZ, UP0, !UPT ;  /* 0x0000000e3f0e7290 */ /* 0x000fc800087fe43f */
[----:B------:R-:W-:-:S04]  /*0900*/  UIMAD.WIDE.U32 UR8, UR14, UR16, URZ ;  /* 0x000000100e0872a5 */ /* 0x000fc8000f8e003f */
[----:B------:R-:W-:Y:S02]  /*0910*/  UIMAD.WIDE.U32 UR10, UP0, UR6, UR17, UR8 ;  /* 0x00000011060a72a5 */ /* 0x000fe4000f800008 */
[----:B------:R-:W-:Y:S02]  /*0920*/  UIMAD.WIDE.U32 UR8, UR6, UR16, URZ ;  /* 0x00000010060872a5 */ /* 0x000fe4000f8e003f */
[----:B------:R-:W-:Y:S02]  /*0930*/  UIADD3.X UR13, URZ, URZ, URZ, UP0, !UPT ;  /* 0x0000003f3f0d7290 */ /* 0x000fe400087fe43f */
[----:B------:R-:W-:Y:S01]  /*0940*/  UIADD3 URZ, UP0, UR9, UR10, URZ ;  /* 0x0000000a093f7290 */ /* 0x000fe2000ff1e03f */
[----:B------:R-:W-:-:S03]  /*0950*/  UMOV UR12, UR11 ;  /* 0x0000000b000c7c82 */ /* 0x000fc60008000000 */
[----:B------:R-:W-:-:S12]  /*0960*/  UIMAD.WIDE.U32.X UR8, UR14, UR17, UR12, UP0 ;  /* 0x000000110e0872a5 */ /* 0x000fd800080e040c */
.L_x_5:
[----:B------:R-:W-:Y:S01]  /*0970*/  USHF.R.U64 UR43, UR8, UR15, UR9 ;  /* 0x0000000f082b7299 */ /* 0x000fe20008001209 */
[----:B------:R-:W-:Y:S01]  /*0980*/  I2FP.F32.U32 R0, UR7 ;  /* 0x0000000700007c45 */ /* 0x000fe20008201000 */
[----:B------:R-:W-:Y:S01]  /*0990*/  USHF.R.U32.HI UR5, URZ, UR15, UR9 ;  /* 0x0000000f3f057299 */ /* 0x000fe20008011609 */
[----:B-1----:R-:W-:Y:S01]  /*09a0*/  R2UR UR12, R2 ;  /* 0x00000000020c72ca */ /* 0x002fe200000e0000 */
[----:B------:R-:W-:Y:S02]  /*09b0*/  UIADD3 UR6, UP0, URZ, -UR43, URZ ;  /* 0x8000002b3f067290 */ /* 0x000fe4000ff1e03f */
[----:B------:R-:W-:Y:S01]  /*09c0*/  FMUL R0, R0, UR20 ;  /* 0x0000001400007c20 */ /* 0x000fe20008400000 */
[----:B------:R-:W-:Y:S01]  /*09d0*/  ULDC.64 UR8, c[0x0][0x620] ;  /* 0x0001880000087ab9 */ /* 0x000fe20000000a00 */
[----:B------:R-:W-:Y:S01]  /*09e0*/  UIADD3.X UR5, URZ, ~UR5, URZ, UP0, !UPT ;  /* 0x800000053f057290 */ /* 0x000fe200087fe43f */
[----:B------:R-:W-:Y:S01]  /*09f0*/  UMOV UR10, UR18 ;  /* 0x00000012000a7c82 */ /* 0x000fe20008000000 */
[----:B------:R-:W-:-:S02]  /*0a00*/  UMOV UR11, UR19 ;  /* 0x00000013000b7c82 */ /* 0x000fc40008000000 */
[----:B------:R-:W-:Y:S01]  /*0a10*/  UIMAD UR5, UR5, UR8, URZ ;  /* 0x00000008050572a4 */ /* 0x000fe2000f8e023f */
[----:B------:R-:W0:Y:S01]  /*0a20*/  F2I.U32.TRUNC.NTZ R0, R0 ;  /* 0x0000000000007305 */ /* 0x000e22000020f000 */
[----:B------:R-:W-:Y:S02]  /*0a30*/  UIMAD.WIDE.U32 UR10, UR6, UR8, UR10 ;  /* 0x00000008060a72a5 */ /* 0x000fe4000f8e000a */
[----:B------:R-:W-:Y:S01]  /*0a40*/  UIMAD UR6, UR6, UR9, UR5 ;  /* 0x00000009060672a4 */ /* 0x000fe2000f8e0205 */
[----:B------:R-:W-:Y:S01]  /*0a50*/  ULDC UR21, c[0x0][0x658] ;  /* 0x0001960000157ab9 */ /* 0x000fe20000000800 */
[----:B------:R-:W-:Y:S02]  /*0a60*/  UMOV UR19, 0xffffffff ;  /* 0xffffffff00137882 */ /* 0x000fe40000000000 */
[----:B------:R-:W-:Y:S01]  /*0a70*/  UIADD3 UR6, UR11, UR6, URZ ;  /* 0x000000060b067290 */ /* 0x000fe2000fffe03f */
[----:B------:R-:W-:Y:S01]  /*0a80*/  ULDC UR15, c[0x0][0x618] ;  /* 0x00018600000f7ab9 */ /* 0x000fe20000000800 */
[----:B------:R-:W-:Y:S01]  /*0a90*/  ULDC.64 UR8, c[0x0][0x640] ;  /* 0x0001900000087ab9 */ /* 0x000fe20000000a00 */
[----:B------:R-:W-:Y:S01]  /*0aa0*/  USHF.L.U32 UR11, UR19, UR21, URZ ;  /* 0x00000015130b7299 */ /* 0x000fe2000800063f */
[----:B------:R-:W-:Y:S01]  /*0ab0*/  ISETP.NE.U32.AND P0, PT, RZ, UR8, PT ;  /* 0x00000008ff007c0c */ /* 0x000fe2000bf05070 */
[----:B------:R-:W-:-:S02]  /*0ac0*/  USHF.R.U64 UR19, UR10, UR15, UR6 ;  /* 0x0000000f0a137299 */ /* 0x000fc40008001206 */
[----:B------:R-:W-:Y:S01]  /*0ad0*/  USHF.R.U32.HI UR10, URZ, UR15, UR6 ;  /* 0x0000000f3f0a7299 */ /* 0x000fe20008011606 */
[----:B0-----:R-:W-:Y:S01]  /*0ae0*/  R2UR UR14, R0 ;  /* 0x00000000000e72ca */ /* 0x001fe200000e0000 */
[----:B------:R-:W-:Y:S01]  /*0af0*/  ULDC UR17, c[0x0][0x608] ;  /* 0x0001820000117ab9 */ /* 0x000fe20000000800 */
[----:B------:R-:W-:Y:S01]  /*0b00*/  ISETP.NE.AND.EX P0, PT, RZ, UR9, PT, P0 ;  /* 0x00000009ff007c0c */ /* 0x000fe2000bf05300 */
[----:B------:R-:W-:Y:S02]  /*0b10*/  USHF.R.U64 UR23, UR19, UR17, UR10 ;  /* 0x0000001113177299 */ /* 0x000fe4000800120a */
[----:B------:R-:W-:Y:S01]  /*0b20*/  USHF.R.U32.HI UR10, URZ, UR17, UR10 ;  /* 0x000000113f0a7299 */ /* 0x000fe2000801160a */
[----:B------:R-:W-:Y:S01]  /*0b30*/  UMOV UR16, 0x1 ;  /* 0x0000000100107882 */ /* 0x000fe20000000000 */
[----:B------:R-:W-:Y:S02]  /*0b40*/  UIADD3 UR12, -UR12, URZ, URZ ;  /* 0x0000003f0c0c7290 */ /* 0x000fe4000fffe13f */
[----:B------:R-:W-:-:S02]  /*0b50*/  USHF.R.U64 UR24, UR23, UR21, UR10 ;  /* 0x0000001517187299 */ /* 0x000fc4000800120a */
[----:B------:R-:W-:Y:S01]  /*0b60*/  USHF.L.U32 UR6, UR16, UR21, URZ ;  /* 0x0000001510067299 */ /* 0x000fe2000800063f */
[----:B------:R-:W-:Y:S01]  /*0b70*/  ULDC UR13, c[0x0][0x144] ;  /* 0x00005100000d7ab9 */ /* 0x000fe20000000800 */
[----:B------:R-:W-:Y:S01]  /*0b80*/  ULDC UR5, c[0x0][0x600] ;  /* 0x0001800000057ab9 */ /* 0x000fe20000000800 */
[----:B------:R-:W-:Y:S02]  /*0b90*/  ULOP3.LUT UR16, URZ, UR11, URZ, 0x33, !UPT ;  /* 0x0000000b3f107292 */ /* 0x000fe4000f8e333f */
[----:B------:R-:W-:Y:S02]  /*0ba0*/  USHF.R.U32.HI UR11, URZ, UR21, UR10 ;  /* 0x000000153f0b7299 */ /* 0x000fe4000801160a */
[----:B------:R-:W-:Y:S02]  /*0bb0*/  UIADD3 UR18, UR5, -0x1, URZ ;  /* 0xffffffff05127890 */ /* 0x000fe4000fffe03f */
[----:B------:R-:W-:Y:S02]  /*0bc0*/  UIADD3 UR20, -UR14, URZ, URZ ;  /* 0x0000003f0e147290 */ /* 0x000fe4000fffe13f */
[----:B------:R-:W-:Y:S01]  /*0bd0*/  UIMAD UR4, UR13, UR12, UR4 ;  /* 0x0000000c0d0472a4 */ /* 0x000fe2000f8e0204 */
[----:B------:R-:W-:Y:S01]  /*0be0*/  ULDC UR25, c[0x0][0x148] ;  /* 0x0000520000197ab9 */ /* 0x000fe20000000800 */
[----:B------:R-:W-:Y:S01]  /*0bf0*/  ULDC UR21, c[0x0][0x648] ;  /* 0x0001920000157ab9 */ /* 0x000fe20000000800 */
[----:B------:R-:W-:Y:S01]  /*0c00*/  ULDC UR22, c[0x0][0x638] ;  /* 0x00018e0000167ab9 */ /* 0x000fe20000000800 */
[----:B------:R-:W-:Y:S01]  /*0c10*/  UMOV UR10, UR24 ;  /* 0x00000018000a7c82 */ /* 0x000fe20008000000 */
[----:B------:R-:W-:Y:S07]  /*0c20*/  @!P0 BRA `(.L_x_6) ;  /* 0x0000000000308947 */ /* 0x000fee0003800000 */
[----:B------:R-:W-:Y:S02]  /*0c30*/  ULDC UR14, c[0x0][0x64c] ;  /* 0x00019300000e7ab9 */ /* 0x000fe40000000800 */
        /* <DEDUP_REMOVED lines=8> */
[----:B------:R-:W-:-:S07]  /*0cc0*/  UIMAD.WIDE.U32.X UR8, UR17, UR9, UR14, UP0 ;  /* 0x00000009110872a5 */ /* 0x000fce00080e040e */
[----:B------:R-:W-:Y:S01]  /*0cd0*/  UMOV UR10, UR8 ;  /* 0x00000008000a7c82 */ /* 0x000fe20008000000 */
[----:B------:R-:W-:-:S05]  /*0ce0*/  UMOV UR11, UR9 ;  /* 0x00000009000b7c82 */ /* 0x000fca0008000000 */
.L_x_6:
[----:B------:R-:W-:Y:S01]  /*0cf0*/  UISETP.NE.AND UP0, UPT, UR45, URZ, UPT ;  /* 0x0000003f2d00728c */ /* 0x000fe2000bf05270 */
[----:B------:R-:W-:Y:S01]  /*0d00*/  IMAD.MOV.U32 R0, RZ, RZ, 0x1 ;  /* 0x00000001ff007424 */ /* 0x000fe200078e00ff */
[----:B------:R-:W-:Y:S02]  /*0d10*/  USHF.R.U64 UR8, UR10, UR21, UR11 ;  /* 0x000000150a087299 */ /* 0x000fe4000800120b */
[----:B------:R-:W-:Y:S02]  /*0d20*/  ULOP3.LUT UR16, UR23, UR16, URZ, 0xc0, !UPT ;  /* 0x0000001017107292 */ /* 0x000fe4000f8ec03f */
[----:B------:R-:W-:Y:S02]  /*0d30*/  ULOP3.LUT UR18, UR19, UR18, URZ, 0xc0, !UPT ;  /* 0x0000001213127292 */ /* 0x000fe4000f8ec03f */
[----:B------:R-:W-:-:S03]  /*0d40*/  UIMAD UR16, UR6, UR8, UR16 ;  /* 0x00000008061072a4 */ /* 0x000fc6000f8e0210 */
[----:B------:R-:W-:Y:S02]  /*0d50*/  @UP0 UIMAD UR4, UR25, UR20, UR7 ;  /* 0x00000014190402a4 */ /* 0x000fe4000f8e0207 */
[----:B------:R-:W-:-:S04]  /*0d60*/  UIADD3 UR7, -UR8, URZ, URZ ;  /* 0x0000003f08077290 */ /* 0x000fc8000fffe13f */
[----:B------:R-:W-:-:S03]  /*0d70*/  UIMAD UR6, UR7, UR22, UR24 ;  /* 0x00000016070672a4 */ /* 0x000fc6000f8e0218 */
[----:B------:R-:W-:Y:S01]  /*0d80*/  ULDC UR7, c[0x0][0x610] ;  /* 0x0001840000077ab9 */ /* 0x000fe20000000800 */
[----:B------:R-:W-:Y:S02]  /*0d90*/  UIMAD UR6, UR6, UR5, UR18 ;  /* 0x00000005060672a4 */ /* 0x000fe4000f8e0212 */
[----:B------:R-:W-:-:S04]  /*0da0*/  UIMAD UR4, UR16, UR7, UR4 ;  /* 0x00000007100472a4 */ /* 0x000fc8000f8e0204 */
[----:B------:R-:W-:Y:S02]  /*0db0*/  USEL UR42, UR6, UR4, !UP0 ;  /* 0x00000004062a7287 */ /* 0x000fe4000c000000 */
[----:B------:R-:W-:-:S12]  /*0dc0*/  USEL UR41, UR4, UR6, !UP0 ;  /* 0x0000000604297287 */ /* 0x000fd8000c000000 */
.L_x_4:
[----:B------:R-:W-:-:S08]  /*0dd0*/  NOP ;  /* 0x0000000000007918 */ /* 0x000fd00000000000 */
[----:B------:R-:W0:Y:S02]  /*0de0*/  USETMAXREG.TRY_ALLOC.CTAPOOL UP0, 0xf0 ;  /* 0x000000f0000079c8 */ /* 0x000e240008000600 */
[----:B0-----:R-:W-:-:S13]  /*0df0*/  PLOP3.LUT P0, PT, PT, PT, UP0, 0x80, 0x0 ;  /* 0x000000000000781c */ /* 0x001fda0003f0f008 */
[----:B------:R-:W-:Y:S05]  /*0e00*/  @!P0 BRA `(.L_x_4) ;  /* 0xfffffffc00f08947 */ /* 0x000fea000383ffff */
[----:B------:R-:W-:Y:S01]  /*0e10*/  ULDC.64 UR4, c[0x0][0x598] ;  /* 0x0001660000047ab9 */ /* 0x000fe20000000a00 */
[----:B------:R-:W-:Y:S01]  /*0e20*/  ULDC.64 UR36, c[0x0][0x208] ;  /* 0x0000820000247ab9 */ /* 0x000fe20000000a00 */
[----:B------:R-:W-:-:S04]  /*0e30*/  ISETP.NE.U32.AND P0, PT, RZ, UR4, PT ;  /* 0x00000004ff007c0c */ /* 0x000fc8000bf05070 */
[----:B------:R-:W-:-:S13]  /*0e40*/  ISETP.NE.AND.EX P0, PT, RZ, UR5, PT, P0 ;  /* 0x00000005ff007c0c */ /* 0x000fda000bf05300 */
[----:B------:R-:W-:Y:S05]  /*0e50*/  @!P0 BRA `(.L_x_7) ;  /* 0x00000000001c8947 */ /* 0x000fea0003800000 */
[----:B------:R-:W0:Y:S02]  /*0e60*/  LDC.64 R2, c[0x0][0x598] ;  /* 0x00016600ff027b82 */ /* 0x000e240000000a00 */
[----:B0-----:R-:W2:Y:S02]  /*0e70*/  LDG.E.64 R2, desc[UR36][R2.64] ;  /* 0x0000002402027981 */ /* 0x001ea4000c1e1b00 */
[----:B--2---:R-:W-:-:S04]  /*0e80*/  ISETP.NE.U32.AND P0, PT, R2, RZ, PT ;  /* 0x000000ff0200720c */ /* 0x004fc80003f05070 */
[----:B------:R-:W-:-:S13]  /*0e90*/  ISETP.NE.AND.EX P0, PT, R3, RZ, PT, P0 ;  /* 0x000000ff0300720c */ /* 0x000fda0003f05300 */
[----:B------:R-:W-:Y:S05]  /*0ea0*/  @!P0 BRA `(.L_x_7) ;  /* 0x0000000000088947 */ /* 0x000fea0003800000 */
[----:B------:R0:W5:Y:S01]  /*0eb0*/  LD.E R2, desc[UR36][R2.64] ;  /* 0x0000002402027980 */ /* 0x000162000c101900 */
[----:B------:R-:W-:Y:S05]  /*0ec0*/  BRA `(.L_x_8) ;  /* 0x0000000000247947 */ /* 0x000fea0003800000 */
.L_x_7:
[----:B------:R-:W-:Y:S02]  /*0ed0*/  ULDC.64 UR4, c[0x0][0x588] ;  /* 0x0001620000047ab9 */ /* 0x000fe40000000a00 */
[----:B------:R-:W-:-:S04]  /*0ee0*/  ISETP.NE.U32.AND P0, PT, RZ, UR4, PT ;  /* 0x00000004ff007c0c */ /* 0x000fc8000bf05070 */
[----:B------:R-:W-:-:S13]  /*0ef0*/  ISETP.NE.AND.EX P0, PT, RZ, UR5, PT, P0 ;  /* 0x00000005ff007c0c */ /* 0x000fda000bf05300 */
[----:B------:R-:W-:Y:S05]  /*0f00*/  @!P0 BRA `(.L_x_9) ;  /* 0x00000000000c8947 */ /* 0x000fea0003800000 */
[----:B------:R-:W0:Y:S02]  /*0f10*/  LDC.64 R2, c[0x0][0x588] ;  /* 0x00016200ff027b82 */ /* 0x000e240000000a00 */
[----:B0-----:R1:W5:Y:S01]  /*0f20*/  LDG.E R2, desc[UR36][R2.64] ;  /* 0x0000002402027981 */ /* 0x001362000c1e1900 */
[----:B------:R-:W-:Y:S05]  /*0f30*/  BRA `(.L_x_8) ;  /* 0x0000000000087947 */ /* 0x000fea0003800000 */
.L_x_9:
[----:B------:R-:W-:Y:S02]  /*0f40*/  ULDC UR4, c[0x0][0x580] ;  /* 0x0001600000047ab9 */ /* 0x000fe40000000800 */
[----:B------:R-:W-:-:S07]  /*0f50*/  IMAD.U32 R2, RZ, RZ, UR4 ;  /* 0x00000004ff027e24 */ /* 0x000fce000f8e00ff */
.L_x_8:
[----:B------:R-:W-:Y:S02]  /*0f60*/  ULDC.64 UR4, c[0x0][0x5a0] ;  /* 0x0001680000047ab9 */ /* 0x000fe40000000a00 */
[----:B------:R-:W-:-:S04]  /*0f70*/  ISETP.NE.U32.AND P0, PT, RZ, UR4, PT ;  /* 0x00000004ff007c0c */ /* 0x000fc8000bf05070 */
[----:B------:R-:W-:-:S13]  /*0f80*/  ISETP.NE.AND.EX P0, PT, RZ, UR5, PT, P0 ;  /* 0x00000005ff007c0c */ /* 0x000fda000bf05300 */
[----:B------:R-:W-:Y:S05]  /*0f90*/  @!P0 BRA `(.L_x_10) ;  /* 0x00000000001c8947 */ /* 0x000fea0003800000 */
[----:B------:R-:W2:Y:S02]  /*0fa0*/  LDC.64 R4, c[0x0][0x5a0] ;  /* 0x00016800ff047b82 */ /* 0x000ea40000000a00 */
[----:B--2---:R-:W2:Y:S02]  /*0fb0*/  LDG.E.64 R4, desc[UR36][R4.64] ;  /* 0x0000002404047981 */ /* 0x004ea4000c1e1b00 */
[----:B--2---:R-:W-:-:S04]  /*0fc0*/  ISETP.NE.U32.AND P0, PT, R4, RZ, PT ;  /* 0x000000ff0400720c */ /* 0x004fc80003f05070 */
[----:B------:R-:W-:-:S13]  /*0fd0*/  ISETP.NE.AND.EX P0, PT, R5, RZ, PT, P0 ;  /* 0x000000ff0500720c */ /* 0x000fda0003f05300 */
[----:B------:R-:W-:Y:S05]  /*0fe0*/  @!P0 BRA `(.L_x_10) ;  /* 0x0000000000088947 */ /* 0x000fea0003800000 */
[----:B------:R2:W5:Y:S01]  /*0ff0*/  LD.E R16, desc[UR36][R4.64] ;  /* 0x0000002404107980 */ /* 0x000562000c101900 */
[----:B------:R-:W-:Y:S05]  /*1000*/  BRA `(.L_x_11) ;  /* 0x0000000000247947 */ /* 0x000fea0003800000 */
.L_x_10:
[----:B------:R-:W-:Y:S02]  /*1010*/  ULDC.64 UR4, c[0x0][0x590] ;  /* 0x0001640000047ab9 */ /* 0x000fe40000000a00 */
[----:B------:R-:W-:-:S04]  /*1020*/  ISETP.NE.U32.AND P0, PT, RZ, UR4, PT ;  /* 0x00000004ff007c0c */ /* 0x000fc8000bf05070 */
[----:B------:R-:W-:-:S13]  /*1030*/  ISETP.NE.AND.EX P0, PT, RZ, UR5, PT, P0 ;  /* 0x00000005ff007c0c */ /* 0x000fda000bf05300 */
[----:B------:R-:W-:Y:S05]  /*1040*/  @!P0 BRA `(.L_x_12) ;  /* 0x00000000000c8947 */ /* 0x000fea0003800000 */
[----:B------:R-:W2:Y:S02]  /*1050*/  LDC.64 R16, c[0x0][0x590] ;  /* 0x00016400ff107b82 */ /* 0x000ea40000000a00 */
[----:B--2---:R3:W5:Y:S01]  /*1060*/  LDG.E R16, desc[UR36][R16.64] ;  /* 0x0000002410107981 */ /* 0x004762000c1e1900 */
[----:B------:R-:W-:Y:S05]  /*1070*/  BRA `(.L_x_11) ;  /* 0x0000000000087947 */ /* 0x000fea0003800000 */
.L_x_12:
[----:B------:R-:W-:Y:S02]  /*1080*/  ULDC UR4, c[0x0][0x584] ;  /* 0x0001610000047ab9 */ /* 0x000fe40000000800 */
[----:B------:R-:W-:-:S07]  /*1090*/  IMAD.U32 R16, RZ, RZ, UR4 ;  /* 0x00000004ff107e24 */ /* 0x000fce000f8e00ff */
.L_x_11:
[----:B------:R-:W-:-:S13]  /*10a0*/  LOP3.LUT P0, RZ, R0, 0xff, RZ, 0xc0, !PT ;  /* 0x000000ff00ff7812 */ /* 0x000fda000780c0ff */
[----:B------:R-:W-:Y:S05]  /*10b0*/  @!P0 EXIT ;  /* 0x000000000000894d */ /* 0x000fea0003800000 */
[----:B------:R-:W-:Y:S01]  /*10c0*/  ULDC UR4, c[0x0][0x28c] ;  /* 0x0000a30000047ab9 */ /* 0x000fe20000000800 */
[----:B------:R-:W-:Y:S01]  /*10d0*/  UMOV UR38, URZ ;  /* 0x0000003f00267c82 */ /* 0x000fe20008000000 */
[----:B------:R-:W-:Y:S01]  /*10e0*/  UIADD3 UR4, UR4, 0x1f, URZ ;  /* 0x0000001f04047890 */ /* 0x000fe2000fffe03f */
[----:B------:R-:W-:-:S03]  /*10f0*/  UMOV UR39, URZ ;  /* 0x0000003f00277c82 */ /* 0x000fc60008000000 */
[----:B------:R-:W-:-:S04]  /*1100*/  USHF.R.S32.HI UR5, URZ, 0x1f, UR4 ;  /* 0x0000001f3f057899 */ /* 0x000fc80008011404 */
[----:B------:R-:W-:-:S04]  /*1110*/  ULEA.HI UR5, UR5, UR4, URZ, 0x5 ;  /* 0x0000000405057291 */ /* 0x000fc8000f8f283f */
[----:B------:R-:W-:-:S12]  /*1120*/  USHF.R.S32.HI UR44, URZ, 0x5, UR5 ;  /* 0x000000053f2c7899 */ /* 0x000fd80008011405 */
.L_x_540:
[----:B------:R-:W4:Y:S01]  /*1130*/  S2R R0, SR_TID.X ;  /* 0x0000000000007919 */ /* 0x000f220000002100 */
[----:B0-----:R-:W0:Y:S01]  /*1140*/  S2UR UR6, SR_CgaCtaId ;  /* 0x00000000000679c3 */ /* 0x001e220000008800 */
[----:B------:R-:W-:Y:S02]  /*1150*/  UMOV UR46, 0x400 ;  /* 0x00000400002e7882 */ /* 0x000fe40000000000 */
[----:B0-----:R-:W-:Y:S01]  /*1160*/  ULEA UR46, UR6, UR46, 0x18 ;  /* 0x0000002e062e7291 */ /* 0x001fe2000f8ec03f */
[----:B----4-:R-:W-:-:S04]  /*1170*/  LOP3.LUT R0, R0, 0x80, RZ, 0xc0, !PT ;  /* 0x0000008000007812 */ /* 0x010fc800078ec0ff */
[----:B------:R-:W-:-:S06]  /*1180*/  SHF.R.U32.HI R0, RZ, 0x7, R0 ;  /* 0x00000007ff007819 */ /* 0x000fcc0000011600 */
[----:B------:R-:W0:Y:S02]  /*1190*/  SHFL.IDX PT, R0, R0, RZ, 0x1f ;  /* 0x00001fff00007589 */ /* 0x000e2400000e0000 */
[----:B0-----:R-:W-:-:S13]  /*11a0*/  R2UR UR4, R0 ;  /* 0x00000000000472ca */ /* 0x001fda00000e0000 */
[----:B------:R-:W-:-:S04]  /*11b0*/  ULEA.HI UR5, UR4, UR4, URZ, 0x1 ;  /* 0x0000000404057291 */ /* 0x000fc8000f8f083f */
[----:B------:R-:W-:-:S04]  /*11c0*/  ULOP3.LUT UR5, UR5, 0xffffe, URZ, 0xc0, !UPT ;  /* 0x000ffffe05057892 */ /* 0x000fc8000f8ec03f */
[----:B------:R-:W-:-:S03]  /*11d0*/  UIADD3 UR5, UR4, -UR5, URZ ;  /* 0x8000000504057290 */ /* 0x000fc6000fffe03f */
[----:B------:R-:W-:Y:S01]  /*11e0*/  ULDC UR4, c[0x0][0x28c] ;  /* 0x0000a30000047ab9 */ /* 0x000fe20000000800 */
[----:B------:R-:W-:Y:S01]  /*11f0*/  ULEA UR5, UR5, UR46, 0xc ;  /* 0x0000002e05057291 */ /* 0x000fe2000f8e603f */
[----:B------:R-:W-:-:S03]  /*1200*/  ISETP.LT.AND P0, PT, RZ, UR4, PT ;  /* 0x00000004ff007c0c */ /* 0x000fc6000bf01270 */
[----:B------:R-:W-:-:S04]  /*1210*/  UIADD3 UR5, UR5, 0x100, URZ ;  /* 0x0000010005057890 */ /* 0x000fc8000fffe03f */
[----:B------:R-:W-:-:S04]  /*1220*/  USHF.R.U32.HI UR5, URZ, 0x4, UR5 ;  /* 0x000000043f057899 */ /* 0x000fc80008011605 */
[----:B------:R-:W-:Y:S02]  /*1230*/  ULOP3.LUT UR47, UR5, 0x3fff, URZ, 0xc0, !UPT ;  /* 0x00003fff052f7892 */ /* 0x000fe4000f8ec03f */
[----:B-1-3--:R-:W-:Y:S10]  /*1240*/  @P0 BRA `(.L_x_13) ;  /* 0x0000000000400947 */ /* 0x00aff40003800000 */
[----:B------:R-:W-:Y:S01]  /*1250*/  MOV R0, 0x0 ;  /* 0x0000000000007802 */ /* 0x000fe20000000f00 */
[----:B------:R-:W-:Y:S01]  /*1260*/  ULDC.64 UR4, c[0x4][0x68] ;  /* 0x01001a0000047ab9 */ /* 0x000fe20000000a00 */
[----:B------:R-:W-:Y:S01]  /*1270*/  ULDC.64 UR6, c[0x4][0x8] ;  /* 0x0100020000067ab9 */ /* 0x000fe20000000a00 */
[----:B--2---:R-:W-:Y:S01]  /*1280*/  IMAD.U32 R4, RZ, RZ, UR4 ;  /* 0x00000004ff047e24 */ /* 0x004fe2000f8e00ff */
[----:B------:R0:W2:Y:S01]  /*1290*/  LDC.64 R14, c[0x4][R0] ;  /* 0x01000000000e7b82 */ /* 0x0000a20000000a00 */
[----:B------:R-:W-:Y:S01]  /*12a0*/  MOV R5, UR5 ;  /* 0x0000000500057c02 */ /* 0x000fe20008000f00 */
[----:B------:R-:W-:Y:S01]  /*12b0*/  ULDC.64 UR4, c[0x4][0x70] ;  /* 0x01001c0000047ab9 */ /* 0x000fe20000000a00 */
[----:B------:R-:W-:Y:S02]  /*12c0*/  IMAD.U32 R10, RZ, RZ, UR6 ;  /* 0x00000006ff0a7e24 */ /* 0x000fe4000f8e00ff */
[----:B------:R-:W-:Y:S02]  /*12d0*/  IMAD.U32 R6, RZ, RZ, UR4 ;  /* 0x00000004ff067e24 */ /* 0x000fe4000f8e00ff */
[----:B------:R-:W-:-:S02]  /*12e0*/  IMAD.U32 R7, RZ, RZ, UR5 ;  /* 0x00000005ff077e24 */ /* 0x000fc4000f8e00ff */
[----:B------:R-:W-:Y:S02]  /*12f0*/  IMAD.U32 R11, RZ, RZ, UR7 ;  /* 0x00000007ff0b7e24 */ /* 0x000fe4000f8e00ff */
[----:B------:R-:W-:Y:S02]  /*1300*/  IMAD.MOV.U32 R8, RZ, RZ, 0x1e1 ;  /* 0x000001e1ff087424 */ /* 0x000fe400078e00ff */
[----:B------:R-:W-:Y:S02]  /*1310*/  IMAD.MOV.U32 R12, RZ, RZ, 0x1 ;  /* 0x00000001ff0c7424 */ /* 0x000fe400078e00ff */
[----:B0-----:R-:W-:-:S07]  /*1320*/  IMAD.MOV.U32 R13, RZ, RZ, RZ ;  /* 0x000000ffff0d7224 */ /* 0x001fce00078e00ff */
[----:B------:R-:W-:-:S07]  /*1330*/  LEPC R20, `(.L_x_13) ;  /* 0x000000001014794e */ /* 0x000fce0000000000 */
[----:B-123-5:R-:W-:Y:S05]  /*1340*/  CALL.ABS.NOINC R14 ;  /* 0x000000000e007343 */ /* 0x02efea0003c00000 */
.L_x_13:
[----:B------:R-:W-:-:S06]  /*1350*/  ULOP3.LUT UR4, UR40, 0x1, URZ, 0xfc, !UPT ;  /* 0x0000000128047892 */ /* 0x000fcc000f8efc3f */
[----:B------:R-:W-:-:S04]  /*1360*/  MOV R0, UR4 ;  /* 0x0000000400007c02 */ /* 0x000fc80008000f00 */
[----:B------:R-:W-:-:S13]  /*1370*/  ISETP.NE.AND P0, PT, R0, 0x3, PT ;  /* 0x000000030000780c */ /* 0x000fda0003f05270 */
[----:B------:R-:W-:Y:S05]  /*1380*/  @!P0 BRA `(.L_x_14) ;  /* 0x0000000000048947 */ /* 0x000fea0003800000 */
[----:B------:R-:W-:Y:S01]  /*1390*/  BPT.TRAP 0x1 ;  /* 0x000000040000795c */ /* 0x000fe20000300000 */
.L_x_14:
[----:B-1----:R-:W-:Y:S02]  /*13a0*/  IMAD.U32 R3, RZ, RZ, UR39 ;  /* 0x00000027ff037e24 */ /* 0x002fe4000f8e00ff */
[----:B------:R-:W-:-:S03]  /*13b0*/  IMAD.U32 R0, RZ, RZ, UR38 ;  /* 0x00000026ff007e24 */ /* 0x000fc6000f8e00ff */
[----:B------:R-:W-:Y:S02]  /*13c0*/  LEA R3, R3, UR46, 0x3 ;  /* 0x0000002e03037c11 */ /* 0x000fe4000f8e18ff */
[----:B------:R-:W-:-:S04]  /*13d0*/  SHF.L.U32 R0, R0, 0x1f, RZ ;  /* 0x0000001f00007819 */ /* 0x000fc800000006ff */
[----:B------:R0:W1:Y:S01]  /*13e0*/  SYNCS.PHASECHK.TRANS64.TRYWAIT P1, [R3+URZ], R0 ;  /* 0x00000000030075a7 */ /* 0x000062000802017f */
[----:B------:R-:W-:Y:S05]  /*13f0*/  @!P0 BRA `(.L_x_15) ;  /* 0x0000000000048947 */ /* 0x000fea0003800000 */
[----:B------:R-:W-:Y:S01]  /*1400*/  BPT.TRAP 0x1 ;  /* 0x000000040000795c */ /* 0x000fe20000300000 */
.L_x_15:
[----:B-1----:R-:W-:Y:S05]  /*1410*/  @P1 BRA `(.L_x_16) ;  /* 0x0000000000081947 */ /* 0x002fea0003800000 */
[----:B------:R-:W1:Y:S02]  /*1420*/  SYNCS.PHASECHK.TRANS64.TRYWAIT P1, [R3+URZ], R0 ;  /* 0x00000000030075a7 */ /* 0x000e64000802017f */
[----:B-1----:R-:W-:Y:S05]  /*1430*/  @!P1 BRA `(.L_x_17) ;  /* 0x0000016000a49947 */ /* 0x002fea0003800000 */
.L_x_16:
[----:B------:R-:W-:-:S04]  /*1440*/  UISETP.LT.AND UP0, UPT, UR44, 0x1, UPT ;  /* 0x000000012c00788c */ /* 0x000fc8000bf01270 */
[----:B------:R-:W-:-:S04]  /*1450*/  USEL UR4, UR44, 0x1, UP0 ;  /* 0x000000012c047887 */ /* 0x000fc80008000000 */
[----:B------:R-:W-:-:S06]  /*1460*/  UIADD3 UR4, UR44, -UR4, URZ ;  /* 0x800000042c047290 */ /* 0x000fcc000fffe03f */
[----:B01----:R-:W-:Y:S02]  /*1470*/  IMAD.U32 R0, RZ, RZ, UR4 ;  /* 0x00000004ff007e24 */ /* 0x003fe4000f8e00ff */
[----:B------:R-:W-:Y:S01]  /*1480*/  IMAD.U32 R3, RZ, RZ, UR4 ;  /* 0x00000004ff037e24 */ /* 0x000fe2000f8e00ff */
[----:B------:R-:W-:Y:S05]  /*1490*/  WARPSYNC.ALL ;  /* 0x0000000000007948 */ /* 0x000fea0003800000 */
[----:B------:R-:W-:Y:S01]  /*14a0*/  ISETP.GE.AND P1, PT, R0, 0x1, PT ;  /* 0x000000010000780c */ /* 0x000fe20003f26270 */
[----:B------:R-:W-:Y:S01]  /*14b0*/  UIADD3 UR46, UR46, 0x14100, URZ ;  /* 0x000141002e2e7890 */ /* 0x000fe2000fffe03f */
[----:B------:R-:W-:Y:S01]  /*14c0*/  WARPGROUP.ARRIVE ;  /* 0x00000000000079c5 */ /* 0x000fe20000000000 */
[----:B------:R-:W-:-:S02]  /*14d0*/  ULOP3.LUT UR8, UR47, 0x10000, URZ, 0xfc, !UPT ;  /* 0x000100002f087892 */ /* 0x000fc4000f8efc3f */
[----:B------:R-:W-:Y:S02]  /*14e0*/  USHF.R.U32.HI UR46, URZ, 0x4, UR46 ;  /* 0x000000043f2e7899 */ /* 0x000fe4000801162e */
[----:B------:R-:W-:Y:S02]  /*14f0*/  ULEA UR10, UR39, UR8, 0xa ;  /* 0x00000008270a7291 */ /* 0x000fe4000f8e503f */
[----:B------:R-:W-:Y:S01]  /*1500*/  ULOP3.LUT UR9, UR46, 0x3fff, URZ, 0xc0, !UPT ;  /* 0x00003fff2e097892 */ /* 0x000fe2000f8ec03f */
[----:B------:R-:W-:Y:S01]  /*1510*/  UMOV UR5, 0x80000020 ;  /* 0x8000002000057882 */ /* 0x000fe20000000000 */
[----:B------:R-:W-:Y:S02]  /*1520*/  UMOV UR7, 0x80000020 ;  /* 0x8000002000077882 */ /* 0x000fe40000000000 */
[----:B------:R-:W-:Y:S01]  /*1530*/  ULOP3.LUT UR9, UR9, 0x10000, URZ, 0xfc, !UPT ;  /* 0x0001000009097892 */ /* 0x000fe2000f8efc3f */
[----:B------:R-:W-:-:S03]  /*1540*/  UMOV UR4, UR10 ;  /* 0x0000000a00047c82 */ /* 0x000fc60008000000 */
[----:B------:R-:W-:-:S07]  /*1550*/  ULEA UR11, UR39, UR9, 0xa ;  /* 0x00000009270b7291 */ /* 0x000fce000f8e503f */
[----:B------:R-:W-:Y:S02]  /*1560*/  UMOV UR6, UR11 ;  /* 0x0000000b00067c82 */ /* 0x000fe40008000000 */
[----:B------:R-:W-:Y:S01]  /*1570*/  HGMMA.64x256x16.F32.BF16 R24, gdesc[UR4], RZ, !UPT, gsb0 ;  /* 0x03e00000041879f0 */ /* 0x000fe2000c0018ff */
[----:B------:R-:W-:Y:S01]  /*1580*/  UIADD3 UR4, UR10, 0x200, URZ ;  /* 0x000002000a047890 */ /* 0x000fe2000fffe03f */
[----:B------:R-:W-:Y:S01]  /*1590*/  UMOV UR5, 0x80000020 ;  /* 0x8000002000057882 */ /* 0x000fe20000000000 */
[----:B------:R-:W-:Y:S02]  /*15a0*/  WARPGROUP.DEPBAR.LE gsb0, 0x0 ;  /* 0x00008000000079c5 */ /* 0x000fe40000010000 */
[----:B------:R-:W-:Y:S01]  /*15b0*/  STL.64 [R1], R24 ;  /* 0x0000001801007387 */ /* 0x000fe20000100a00 */
[----:B------:R-:W-:Y:S01]  /*15c0*/  IMAD.MOV.U32 R235, RZ, RZ, R49 ;  /* 0x000000ffffeb7224 */ /* 0x000fe200078e0031 */
[----:B------:R-:W-:Y:S01]  /*15d0*/  MOV R232, R52 ;  /* 0x0000003400e87202 */ /* 0x000fe20000000f00 */
[----:B------:R-:W-:Y:S01]  /*15e0*/  IMAD.MOV.U32 R234, RZ, RZ, R50 ;  /* 0x000000ffffea7224 */ /* 0x000fe200078e0032 */
[----:B------:R-:W-:Y:S01]  /*15f0*/  STL.64 [R1+0x8], R26 ;  /* 0x0000081a01007387 */ /* 0x000fe20000100a00 */
        /* <DEDUP_REMOVED lines=43> */
[----:B------:R-:W-:Y:S01]  /*18b0*/  MOV R6, R148 ;  /* 0x0000009400067202 */ /* 0x000fe20000000f00 */
[----:B------:R-:W-:Y:S01]  /*18c0*/  IMAD.MOV.U32 R161, RZ, RZ, R77 ;  /* 0x000000ffffa17224 */ /* 0x000fe200078e004d */
[----:B------:R0:W-:Y:S01]  /*18d0*/  STL [R1+0x60], R48 ;  /* 0x0000603001007387 */ /* 0x0001e20000100800 */
[----:B------:R-:W-:-:S02]  /*18e0*/  IMAD.MOV.U32 R162, RZ, RZ, R78 ;  /* 0x000000ffffa27224 */ /* 0x000fc400078e004e */
[----:B------:R-:W-:Y:S01]  /*18f0*/  IMAD.MOV.U32 R163, RZ, RZ, R79 ;  /* 0x000000ffffa37224 */ /* 0x000fe200078e004f */
[----:B------:R-:W-:Y:S01]  /*1900*/  STL [R1+0x2b8], R160 ;  /* 0x0002b8a001007387 */ /* 0x000fe20000100800 */
[----:B------:R-:W-:Y:S02]  /*1910*/  IMAD.MOV.U32 R164, RZ, RZ, R80 ;  /* 0x000000ffffa47224 */ /* 0x000fe400078e0050 */
[----:B------:R-:W-:Y:S02]  /*1920*/  IMAD.MOV.U32 R165, RZ, RZ, R81 ;  /* 0x000000ffffa57224 */ /* 0x000fe400078e0051 */
[----:B------:R-:W-:Y:S02]  /*1930*/  IMAD.MOV.U32 R166, RZ, RZ, R82 ;  /* 0x000000ffffa67224 */ /* 0x000fe400078e0052 */
[----:B------:R-:W-:Y:S02]  /*1940*/  IMAD.MOV.U32 R167, RZ, RZ, R83 ;  /* 0x000000ffffa77224 */ /* 0x000fe400078e0053 */
[----:B------:R-:W-:-:S02]  /*1950*/  IMAD.MOV.U32 R169, RZ, RZ, R85 ;  /* 0x000000ffffa97224 */ /* 0x000fc400078e0055 */
[----:B------:R-:W-:Y:S02]  /*1960*/  IMAD.MOV.U32 R170, RZ, RZ, R86 ;  /* 0x000000ffffaa7224 */ /* 0x000fe400078e0056 */
        /* <DEDUP_REMOVED lines=45> */
[----:B---3--:R-:W-:Y:S02]  /*1c40*/  IMAD.MOV.U32 R17, RZ, RZ, R138 ;  /* 0x000000ffff117224 */ /* 0x008fe400078e008a */
        /* <DEDUP_REMOVED lines=8> */
[----:B--2---:R-:W-:Y:S02]  /*1cd0*/  IMAD.MOV.U32 R5, RZ, RZ, R149 ;  /* 0x000000ffff057224 */ /* 0x004fe400078e0095 */
[----:B------:R-:W-:Y:S02]  /*1ce0*/  IMAD.MOV.U32 R4, RZ, RZ, R150 ;  /* 0x000000ffff047224 */ /* 0x000fe400078e0096 */
[----:B------:R-:W-:Y:S02]  /*1cf0*/  IMAD.MOV.U32 R0, RZ, RZ, R151 ;  /* 0x000000ffff007224 */ /* 0x000fe400078e0097 */
[----:B0-----:R-:W-:-:S06]  /*1d00*/  WARPGROUP.ARRIVE ;  /* 0x00000000000079c5 */ /* 0x001fcc0000000000 */
[----:B------:R-:W-:Y:S03]  /*1d10*/  HGMMA.64x256x16.F32.BF16 R24, gdesc[UR4], RZ, !UPT, gsb0 ;  /* 0x03e00000041879f0 */ /* 0x000fe6000c0018ff */
[----:B------:R-:W-:Y:S02]  /*1d20*/  WARPGROUP.DEPBAR.LE gsb0, 0x0 ;  /* 0x00008000000079c5 */ /* 0x000fe40000010000 */
[----:B------:R-:W-:Y:S04]  /*1d30*/  STL.64 [R1+0x2b0], R150 ;  /* 0x0002b09601007387 */ /* 0x000fe80000100a00 */
        /* <DEDUP_REMOVED lines=20> */
[----:B------:R0:W-:Y:S04]  /*1e80*/  STL.64 [R1+0x208], R108 ;  /* 0x0002086c01007387 */ /* 0x0001e80000100a00 */
[----:B0-----:R-:W2:Y:S04]  /*1e90*/  LDL.LU R108, [R1] ;  /* 0x00000000016c7983 */ /* 0x001ea80000300800 */
[----:B------:R-:W2:Y:S04]  /*1ea0*/  LDL.LU R109, [R1+0x4] ;  /* 0x00000400016d7983 */ /* 0x000ea80000300800 */
        /* <DEDUP_REMOVED lines=22> */
[----:B------:R-:W2:Y:S01]  /*2010*/  LDL.LU R132, [R1+0x60] ;  /* 0x0000600001847983 */ /* 0x000ea20000300800 */
[----:B------:R-:W-:Y:S01]  /*2020*/  IMAD.MOV.U32 R133, RZ, RZ, R235 ;  /* 0x000000ffff857224 */ /* 0x000fe200078e00eb */
[----:B------:R-:W-:Y:S01]  /*2030*/  MOV R137, R231 ;  /* 0x000000e700897202 */ /* 0x000fe20000000f00 */
[----:B------:R-:W-:Y:S01]  /*2040*/  IMAD.MOV.U32 R134, RZ, RZ, R234 ;  /* 0x000000ffff867224 */ /* 0x000fe200078e00ea */
[----:B------:R-:W-:Y:S01]  /*2050*/  MOV R145, R223 ;  /* 0x000000df00917202 */ /* 0x000fe20000000f00 */
[----:B------:R-:W-:Y:S01]  /*2060*/  IMAD.MOV.U32 R135, RZ, RZ, R233 ;  /* 0x000000ffff877224 */ /* 0x000fe200078e00e9 */
[----:B------:R-:W-:Y:S01]  /*2070*/  UIADD3 UR4, UR10, 0x2, URZ ;  /* 0x000000020a047890 */ /* 0x000fe2000fffe03f */
[----:B------:R-:W-:Y:S01]  /*2080*/  IMAD.MOV.U32 R136, RZ, RZ, R232 ;  /* 0x000000ffff887224 */ /* 0x000fe200078e00e8 */
[----:B------:R-:W-:Y:S01]  /*2090*/  MOV R232, R6 ;  /* 0x0000000600e87202 */ /* 0x000fe20000000f00 */
[----:B------:R-:W-:Y:S01]  /*20a0*/  IMAD.MOV.U32 R138, RZ, RZ, R230 ;  /* 0x000000ffff8a7224 */ /* 0x000fe200078e00e6 */
[----:B------:R-:W-:Y:S01]  /*20b0*/  UIADD3 UR6, UR11, 0x2, URZ ;  /* 0x000000020b067890 */ /* 0x000fe2000fffe03f */
[----:B------:R-:W-:Y:S01]  /*20c0*/  IMAD.MOV.U32 R139, RZ, RZ, R229 ;  /* 0x000000ffff8b7224 */ /* 0x000fe200078e00e5 */
[----:B------:R-:W-:Y:S01]  /*20d0*/  UMOV UR5, 0x80000020 ;  /* 0x8000002000057882 */ /* 0x000fe20000000000 */
[----:B------:R-:W-:Y:S01]  /*20e0*/  IMAD.MOV.U32 R140, RZ, RZ, R228 ;  /* 0x000000ffff8c7224 */ /* 0x000fe200078e00e4 */
[----:B------:R-:W-:Y:S01]  /*20f0*/  UMOV UR7, 0x80000020 ;  /* 0x8000002000077882 */ /* 0x000fe20000000000 */
[----:B------:R-:W-:-:S02]  /*2100*/  IMAD.MOV.U32 R141, RZ, RZ, R227 ;  /* 0x000000ffff8d7224 */ /* 0x000fc400078e00e3 */
[----:B------:R-:W-:Y:S02]  /*2110*/  IMAD.MOV.U32 R142, RZ, RZ, R226 ;  /* 0x000000ffff8e7224 */ /* 0x000fe400078e00e2 */
[----:B------:R-:W-:Y:S02]  /*2120*/  IMAD.MOV.U32 R143, RZ, RZ, R225 ;  /* 0x000000ffff8f7224 */ /* 0x000fe400078e00e1 */
[----:B------:R-:W-:Y:S01]  /*2130*/  IMAD.MOV.U32 R144, RZ, RZ, R224 ;  /* 0x000000ffff907224 */ /* 0x000fe200078e00e0 */
[----:B------:R-:W-:Y:S01]  /*2140*/  MOV R224, R14 ;  /* 0x0000000e00e07202 */ /* 0x000fe20000000f00 */
[----:B------:R-:W-:Y:S02]  /*2150*/  IMAD.MOV.U32 R146, RZ, RZ, R222 ;  /* 0x000000ffff927224 */ /* 0x000fe400078e00de */
[----:B------:R-:W-:Y:S02]  /*2160*/  IMAD.MOV.U32 R147, RZ, RZ, R221 ;  /* 0x000000ffff937224 */ /* 0x000fe400078e00dd */
[----:B------:R-:W-:-:S02]  /*2170*/  IMAD.MOV.U32 R148, RZ, RZ, R220 ;  /* 0x000000ffff947224 */ /* 0x000fc400078e00dc */
[----:B------:R-:W-:Y:S02]  /*2180*/  IMAD.MOV.U32 R149, RZ, RZ, R219 ;  /* 0x000000ffff957224 */ /* 0x000fe400078e00db */
[----:B------:R-:W-:Y:S02]  /*2190*/  IMAD.MOV.U32 R150, RZ, RZ, R218 ;  /* 0x000000ffff967224 */ /* 0x000fe400078e00da */
[----:B------:R-:W-:Y:S02]  /*21a0*/  IMAD.MOV.U32 R151, RZ, RZ, R217 ;  /* 0x000000ffff977224 */ /* 0x000fe400078e00d9 */
[----:B------:R-:W-:Y:S01]  /*21b0*/  IMAD.MOV.U32 R160, RZ, RZ, R216 ;  /* 0x000000ffffa07224 */ /* 0x000fe200078e00d8 */
[----:B------:R-:W-:Y:S01]  /*21c0*/  MOV R216, R23 ;  /* 0x0000001700d87202 */ /* 0x000fe20000000f00 */
        /* <DEDUP_REMOVED lines=16> */
[----:B------:R-:W-:-:S06]  /*22d0*/  IMAD.MOV.U32 R235, RZ, RZ, R0 ;  /* 0x000000ffffeb7224 */ /* 0x000fcc00078e0000 */
[----:B--2---:R-:W-:-:S06]  /*22e0*/  WARPGROUP.ARRIVE ;  /* 0x00000000000079c5 */ /* 0x004fcc0000000000 */
[----:B------:R-:W-:Y:S03]  /*22f0*/  HGMMA.64x256x16.F32.BF16 R108, gdesc[UR4], R108, gsb0 ;  /* 0x03e00000046c79f0 */ /* 0x000fe6000800186c */
[----:B------:R-:W-:Y:S02]  /*2300*/  WARPGROUP.DEPBAR.LE gsb0, 0x0 ;  /* 0x00008000000079c5 */ /* 0x000fe40000010000 */
[----:B------:R-:W-:Y:S04]  /*2310*/  STL.64 [R1], R108 ;  /* 0x0000006c01007387 */ /* 0x000fe80000100a00 */
        /* <DEDUP_REMOVED lines=63> */
[----:B0-----:R1:W5:Y:S04]  /*2710*/  LDL.LU R160, [R1+0x2b8] ;  /* 0x0002b80001a07983 */ /* 0x0013680000300800 */
[----:B------:R-:W2:Y:S04]  /*2720*/  LDL.LU.64 R150, [R1+0x2b0] ;  /* 0x0002b00001967983 */ /* 0x000ea80000300a00 */
        /* <DEDUP_REMOVED lines=20> */
[----:B------:R-:W2:Y:S01]  /*2870*/  LDL.LU.64 R108, [R1+0x208] ;  /* 0x00020800016c7983 */ /* 0x000ea20000300a00 */
[----:B------:R-:W-:Y:S01]  /*2880*/  UIADD3 UR4, UR10, 0x202, URZ ;  /* 0x000002020a047890 */ /* 0x000fe2000fffe03f */
[----:B------:R-:W-:Y:S01]  /*2890*/  UMOV UR5, 0x80000020 ;  /* 0x8000002000057882 */ /* 0x000fe20000000000 */
[----:B--2---:R-:W-:-:S07]  /*28a0*/  WARPGROUP.ARRIVE ;  /* 0x00000000000079c5 */ /* 0x004fce0000000000 */
[----:B------:R-:W-:Y:S03]  /*28b0*/  HGMMA.64x256x16.F32.BF16 R24, gdesc[UR4], R24, gsb0 ;  /* 0x03e00000041879f0 */ /* 0x000fe60008001818 */
[----:B------:R-:W-:Y:S02]  /*28c0*/  WARPGROUP.DEPBAR.LE gsb0, 0x0 ;  /* 0x00008000000079c5 */ /* 0x000fe40000010000 */
[----:B-1----:R-:W-:Y:S05]  /*28d0*/  @!P1 BRA `(.L_x_18) ;  /* 0x0000002000909947 */ /* 0x002fea0003800000 */
[----:B------:R-:W-:Y:S02]  /*28e0*/  UIADD3 UR4, UR39, 0x1, URZ ;  /* 0x0000000127047890 */ /* 0x000fe4000fffe03f */
[----:B------:R-:W-:Y:S02]  /*28f0*/  UMOV UR11, UR39 ;  /* 0x00000027000b7c82 */ /* 0x000fe40008000000 */
[----:B------:R-:W-:-:S04]  /*2900*/  UISETP.NE.AND UP0, UPT, UR4, 0x5, UPT ;  /* 0x000000050400788c */ /* 0x000fc8000bf05270 */
[----:B------:R-:W-:Y:S02]  /*2910*/  USEL UR5, URZ, 0x1, UP0 ;  /* 0x000000013f057887 */ /* 0x000fe40008000000 */
[----:B------:R-:W-:Y:S02]  /*2920*/  USEL UR10, UR4, URZ, UP0 ;  /* 0x0000003f040a7287 */ /* 0x000fe40008000000 */
[----:B------:R-:W-:-:S06]  /*2930*/  ULOP3.LUT UR5, UR38, UR5, URZ, 0x3c, !UPT ;  /* 0x0000000526057292 */ /* 0x000fcc000f8e3c3f */
[----:B------:R-:W-:-:S07]  /*2940*/  IMAD.U32 R0, RZ, RZ, UR5 ;  /* 0x00000005ff007e24 */ /* 0x000fce000f8e00ff */
.L_x_25:
[----:B------:R-:W-:Y:S05]  /*2950*/  @!P0 BRA `(.L_x_19) ;  /* 0x0000000000048947 */ /* 0x000fea0003800000 */
[----:B------:R-:W-:Y:S01]  /*2960*/  BPT.TRAP 0x1 ;  /* 0x000000040000795c */ /* 0x000fe20000300000 */
.L_x_19:
[----:B------:R-:W0:Y:S01]  /*2970*/  S2UR UR5, SR_CgaCtaId ;  /* 0x00000000000579c3 */ /* 0x000e220000008800 */
[----:B------:R-:W-:Y:S01]  /*2980*/  UMOV UR4, 0x400 ;  /* 0x0000040000047882 */ /* 0x000fe20000000000 */
[----:B------:R-:W-:Y:S01]  /*2990*/  SHF.L.U32 R4, R0, 0x1f, RZ ;  /* 0x0000001f00047819 */ /* 0x000fe200000006ff */
[----:B0-----:R-:W-:-:S04]  /*29a0*/  ULEA UR14, UR5, UR4, 0x18 ;  /* 0x00000004050e7291 */ /* 0x001fc8000f8ec03f */
[----:B------:R-:W-:-:S09]  /*29b0*/  ULEA UR4, UR10, UR14, 0x3 ;  /* 0x0000000e0a047291 */ /* 0x000fd2000f8e183f */
[----:B------:R0:W1:Y:S01]  /*29c0*/  SYNCS.PHASECHK.TRANS64.TRYWAIT P1, [UR4], R4 ;  /* 0x00000004ff0075a7 */ /* 0x0000620008020144 */
[----:B------:R-:W-:Y:S05]  /*29d0*/  @!P0 BRA `(.L_x_20) ;  /* 0x0000000000048947 */ /* 0x000fea0003800000 */
[----:B------:R-:W-:Y:S01]  /*29e0*/  BPT.TRAP 0x1 ;  /* 0x000000040000795c */ /* 0x000fe20000300000 */
.L_x_20:
[----:B-1----:R-:W-:Y:S05]  /*29f0*/  @P1 BRA `(.L_x_21) ;  /* 0x0000000000081947 */ /* 0x002fea0003800000 */
[----:B------:R-:W1:Y:S02]  /*2a00*/  SYNCS.PHASECHK.TRANS64.TRYWAIT P1, [UR4], R4 ;  /* 0x00000004ff0075a7 */ /* 0x000e640008020144 */
[----:B-1----:R-:W-:Y:S05]  /*2a10*/  @!P1 BRA `(.L_x_22) ;  /* 0x0000014c00409947 */ /* 0x002fea0003800000 */
.L_x_21:
        /* <DEDUP_REMOVED lines=64> */
[----:B--2---:R-:W2:Y:S04]  /*2e20*/  LDL.LU.64 R24, [R1] ;  /* 0x0000000001187983 */ /* 0x004ea80000300a00 */
        /* <DEDUP_REMOVED lines=63> */
[----:B------:R-:W-:-:S02]  /*3220*/  ULEA UR12, UR10, UR8, 0xa ;  /* 0x000000080a0c7291 */ /* 0x000fc4000f8e503f */
[----:B------:R-:W-:Y:S01]  /*3230*/  ULEA UR13, UR10, UR9, 0xa ;  /* 0x000000090a0d7291 */ /* 0x000fe2000f8e503f */
[----:B------:R-:W-:Y:S01]  /*3240*/  UMOV UR5, 0x80000020 ;  /* 0x8000002000057882 */ /* 0x000fe20000000000 */
[----:B------:R-:W-:-:S03]  /*3250*/  UMOV UR7, 0x80000020 ;  /* 0x8000002000077882 */ /* 0x000fc60000000000 */
[----:B------:R-:W-:Y:S02]  /*3260*/  UMOV UR4, UR12 ;  /* 0x0000000c00047c82 */ /* 0x000fe40008000000 */
[----:B------:R-:W-:Y:S01]  /*3270*/  UMOV UR6, UR13 ;  /* 0x0000000d00067c82 */ /* 0x000fe20008000000 */
[----:B--2---:R-:W-:-:S06]  /*3280*/  WARPGROUP.ARRIVE ;  /* 0x00000000000079c5 */ /* 0x004fcc0000000000 */
[----:B------:R-:W-:Y:S03]  /*3290*/  HGMMA.64x256x16.F32.BF16 R24, gdesc[UR4], R24, gsb0 ;  /* 0x03e00000041879f0 */ /* 0x000fe60008001818 */
[----:B------:R-:W-:Y:S02]  /*32a0*/  WARPGROUP.DEPBAR.LE gsb0, 0x0 ;  /* 0x00008000000079c5 */ /* 0x000fe40000010000 */
[----:B------:R-:W-:Y:S01]  /*32b0*/  STL.64 [R1], R24 ;  /* 0x0000001801007387 */ /* 0x000fe20000100a00 */
[----:B-1----:R-:W-:Y:S01]  /*32c0*/  IMAD.MOV.U32 R5, RZ, RZ, R150 ;  /* 0x000000ffff057224 */ /* 0x002fe200078e0096 */
[----:B------:R-:W-:Y:S01]  /*32d0*/  MOV R6, R149 ;  /* 0x0000009500067202 */ /* 0x000fe20000000f00 */
[----:B0-----:R-:W-:Y:S01]  /*32e0*/  IMAD.MOV.U32 R4, RZ, RZ, R151 ;  /* 0x000000ffff047224 */ /* 0x001fe200078e0097 */
        /* <DEDUP_REMOVED lines=44> */
[----:B------:R0:W-:Y:S01]  /*35b0*/  STL.64 [R1+0x60], R48 ;  /* 0x0000603001007387 */ /* 0x0001e20000100a00 */
[----:B------:R-:W-:Y:S01]  /*35c0*/  IMAD.MOV.U32 R206, RZ, RZ, R122 ;  /* 0x000000ffffce7224 */ /* 0x000fe200078e007a */
[----:B------:R-:W-:Y:S01]  /*35d0*/  MOV R232, R53 ;  /* 0x0000003500e87202 */ /* 0x000fe20000000f00 */
[----:B------:R-:W-:Y:S01]  /*35e0*/  IMAD.MOV.U32 R207, RZ, RZ, R123 ;  /* 0x000000ffffcf7224 */ /* 0x000fe200078e007b */
[----:B------:R-:W2:Y:S01]  /*35f0*/  LDL.LU.64 R150, [R1+0x4b8] ;  /* 0x0004b80001967983 */ /* 0x000ea20000300a00 */
[----:B------:R-:W-:-:S02]  /*3600*/  IMAD.MOV.U32 R204, RZ, RZ, R120 ;  /* 0x000000ffffcc7224 */ /* 0x000fc400078e0078 */
[----:B------:R-:W-:Y:S01]  /*3610*/  IMAD.MOV.U32 R205, RZ, RZ, R121 ;  /* 0x000000ffffcd7224 */ /* 0x000fe200078e0079 */
[----:B------:R-:W2:Y:S01]  /*3620*/  LDL.LU.64 R148, [R1+0x4b0] ;  /* 0x0004b00001947983 */ /* 0x000ea20000300a00 */
[----:B------:R-:W-:Y:S02]  /*3630*/  IMAD.MOV.U32 R202, RZ, RZ, R118 ;  /* 0x000000ffffca7224 */ /* 0x000fe400078e0076 */
[----:B------:R-:W-:Y:S01]  /*3640*/  IMAD.MOV.U32 R203, RZ, RZ, R119 ;  /* 0x000000ffffcb7224 */ /* 0x000fe200078e0077 */
[----:B------:R-:W2:Y:S01]  /*3650*/  LDL.LU.64 R146, [R1+0x4a8] ;  /* 0x0004a80001927983 */ /* 0x000ea20000300a00 */
[----:B------:R-:W-:Y:S02]  /*3660*/  IMAD.MOV.U32 R200, RZ, RZ, R116 ;  /* 0x000000ffffc87224 */ /* 0x000fe400078e0074 */
        /* <DEDUP_REMOVED lines=86> */
[----:B------:R-:W-:-:S03]  /*3bd0*/  IMAD.MOV.U32 R234, RZ, RZ, R51 ;  /* 0x000000ffffea7224 */ /* 0x000fc600078e0033 */
        /* <DEDUP_REMOVED lines=19> */
[----:B0-----:R-:W2:Y:S04]  /*3d10*/  LDL.LU.64 R48, [R1+0x320] ;  /* 0x0003200001307983 */ /* 0x001ea80000300a00 */
        /* <DEDUP_REMOVED lines=13> */
[----:B------:R-:W-:-:S02]  /*3df0*/  UMOV UR5, 0x80000020 ;  /* 0x8000002000057882 */ /* 0x000fc40000000000 */
[----:B-----5:R-:W-:Y:S01]  /*3e00*/  STL [R1+0x2b8], R160 ;  /* 0x0002b8a001007387 */ /* 0x020fe20000100800 */
[----:B--2---:R-:W-:-:S06]  /*3e10*/  WARPGROUP.ARRIVE ;  /* 0x00000000000079c5 */ /* 0x004fcc0000000000 */
[----:B------:R-:W-:Y:S03]  /*3e20*/  HGMMA.64x256x16.F32.BF16 R24, gdesc[UR4], R24, gsb0 ;  /* 0x03e00000041879f0 */ /* 0x000fe60008001818 */
        /* <DEDUP_REMOVED lines=54> */
[----:B------:R-:W-:Y:S01]  /*4190*/  MOV R235, R4 ;  /* 0x0000000400eb7202 */ /* 0x000fe20000000f00 */
        /* <DEDUP_REMOVED lines=12> */
[----:B------:R-:W-:Y:S01]  /*4260*/  IMAD.MOV.U32 R150, RZ, RZ, R219 ;  /* 0x000000ffff967224 */ /* 0x000fe200078e00db */
[----:B------:R-:W-:Y:S01]  /*4270*/  MOV R219, R21 ;  /* 0x0000001500db7202 */ /* 0x000fe20000000f00 */
        /* <DEDUP_REMOVED lines=17> */
[----:B------:R-:W-:Y:S01]  /*4390*/  IMAD.MOV.U32 R234, RZ, RZ, R5 ;  /* 0x000000ffffea7224 */ /* 0x000fe200078e0005 */
[----:B------:R-:W-:Y:S02]  /*43a0*/  UIADD3 UR4, UR12, 0x2, URZ ;  /* 0x000000020c047890 */ /* 0x000fe4000fffe03f */
[----:B------:R-:W-:Y:S01]  /*43b0*/  UIADD3 UR6, UR13, 0x2, URZ ;  /* 0x000000020d067890 */ /* 0x000fe2000fffe03f */
[----:B------:R-:W-:Y:S01]  /*43c0*/  UMOV UR5, 0x80000020 ;  /* 0x8000002000057882 */ /* 0x000fe20000000000 */
[----:B------:R-:W-:Y:S01]  /*43d0*/  UMOV UR7, 0x80000020 ;  /* 0x8000002000077882 */ /* 0x000fe20000000000 */
        /* <DEDUP_REMOVED lines=96> */
[----:B------:R-:W-:Y:S01]  /*49e0*/  BPT.TRAP 0x1 ;  /* 0x000000040000795c */ /* 0x000fe20000300000 */
.L_x_23:
[----:B------:R-:W-:Y:S02]  /*49f0*/  UISETP.GT.U32.AND UP0, UPT, UR40, 0x1, UPT ;  /* 0x000000012800788c */ /* 0x000fe4000bf04070 */
[----:B------:R-:W-:-:S04]  /*4a00*/  ULEA UR4, UR11, UR14, 0x3 ;  /* 0x0000000e0b047291 */ /* 0x000fc8000f8e183f */
[----:B------:R-:W-:Y:S01]  /*4a10*/  UIADD3 UR4, UR4, 0x28, URZ ;  /* 0x0000002804047890 */ /* 0x000fe2000fffe03f */
[----:B------:R-:W-:-:S03]  /*4a20*/  PLOP3.LUT P1, PT, PT, PT, UP0, 0x80, 0x0 ;  /* 0x000000000000781c */ /* 0x000fc60003f2f008 */
[----:B------:R-:W-:-:S09]  /*4a30*/  UPRMT UR4, URZ, 0x654, UR4 ;  /* 0x000006543f047896 */ /* 0x000fd20008000004 */
[----:B------:R-:W-:Y:S01]  /*4a40*/  SYNCS.ARRIVE.TRANS64.RED.A1T0 RZ, [UR4], RZ ;  /* 0x000000ffffff79a7 */ /* 0x000fe20008100404 */
[----:B------:R-:W-:Y:S05]  /*4a50*/  @P1 BRA `(.L_x_24) ;  /* 0x0000000000041947 */ /* 0x000fea0003800000 */
[----:B------:R-:W-:Y:S01]  /*4a60*/  BPT.TRAP 0x1 ;  /* 0x000000040000795c */ /* 0x000fe20000300000 */
.L_x_24:
[----:B------:R-:W-:Y:S01]  /*4a70*/  UIADD3 UR10, UR10, 0x1, URZ ;  /* 0x000000010a0a7890 */ /* 0x000fe2000fffe03f */
[C---:B------:R-:W-:Y:S01]  /*4a80*/  ISETP.GT.AND P1, PT, R3.reuse, 0x1, PT ;  /* 0x000000010300780c */ /* 0x040fe20003f24270 */
[----:B------:R-:W-:Y:S01]  /*4a90*/  UIADD3 UR11, UR11, 0x1, URZ ;  /* 0x000000010b0b7890 */ /* 0x000fe2000fffe03f */
[----:B------:R-:W-:Y:S01]  /*4aa0*/  VIADD R3, R3, 0xffffffff ;  /* 0xffffffff03037836 */ /* 0x000fe20000000000 */
[----:B------:R-:W-:Y:S02]  /*4ab0*/  UISETP.NE.AND UP0, UPT, UR10, 0x5, UPT ;  /* 0x000000050a00788c */ /* 0x000fe4000bf05270 */
[----:B------:R-:W-:Y:S02]  /*4ac0*/  UISETP.NE.AND UP1, UPT, UR11, 0x5, UPT ;  /* 0x000000050b00788c */ /* 0x000fe4000bf25270 */
[----:B------:R-:W-:Y:S02]  /*4ad0*/  USEL UR4, URZ, 0x1, UP0 ;  /* 0x000000013f047887 */ /* 0x000fe40008000000 */
[----:B------:R-:W-:-:S02]  /*4ae0*/  USEL UR10, UR10, URZ, UP0 ;  /* 0x0000003f0a0a7287 */ /* 0x000fc40008000000 */
[----:B------:R-:W-:Y:S02]  /*4af0*/  USEL UR11, UR11, URZ, UP1 ;  /* 0x0000003f0b0b7287 */ /* 0x000fe40008800000 */
[----:B------:R-:W-:Y:S01]  /*4b00*/  LOP3.LUT R0, R0, UR4, RZ, 0x3c, !PT ;  /* 0x0000000400007c12 */ /* 0x000fe2000f8e3cff */
[----:B------:R-:W-:Y:S09]  /*4b10*/  @P1 BRA `(.L_x_25) ;  /* 0xffffffdc008c1947 */ /* 0x000ff2000383ffff */
.L_x_18:
[----:B------:R-:W0:Y:S02]  /*4b20*/  LDC R0, c[0x0][0x28c] ;  /* 0x0000a300ff007b82 */ /* 0x000e240000000800 */
[----:B0-----:R-:W-:-:S13]  /*4b30*/  ISETP.GE.AND P1, PT, R0, 0x1, PT ;  /* 0x000000010000780c */ /* 0x001fda0003f26270 */
[----:B------:R-:W-:Y:S05]  /*4b40*/  @!P1 BRA `(.L_x_26) ;  /* 0x00000000004c9947 */ /* 0x000fea0003800000 */
[----:B------:R-:W-:Y:S05]  /*4b50*/  @!P0 BRA `(.L_x_27) ;  /* 0x0000000000048947 */ /* 0x000fea0003800000 */
[----:B------:R-:W-:Y:S01]  /*4b60*/  BPT.TRAP 0x1 ;  /* 0x000000040000795c */ /* 0x000fe20000300000 */
.L_x_27:
[----:B------:R-:W0:Y:S01]  /*4b70*/  S2UR UR7, SR_CgaCtaId ;  /* 0x00000000000779c3 */ /* 0x000e220000008800 */
[----:B------:R-:W-:-:S04]  /*4b80*/  UISETP.LT.AND UP0, UPT, UR44, 0x1, UPT ;  /* 0x000000012c00788c */ /* 0x000fc8000bf01270 */
[----:B------:R-:W-:Y:S02]  /*4b90*/  USEL UR6, UR44, 0x1, UP0 ;  /* 0x000000012c067887 */ /* 0x000fe40008000000 */
[----:B------:R-:W-:Y:S02]  /*4ba0*/  UISETP.GT.U32.AND UP0, UPT, UR40, 0x1, UPT ;  /* 0x000000012800788c */ /* 0x000fe4000bf04070 */
[----:B------:R-:W-:-:S04]  /*4bb0*/  UIADD3 UR6, UR39, UR44, -UR6 ;  /* 0x0000002c27067290 */ /* 0x000fc8000fffe806 */
[----:B------:R-:W-:Y:S01]  /*4bc0*/  UIMAD.WIDE.U32 UR4, UR6, -0x33333333, URZ ;  /* 0xcccccccd060478a5 */ /* 0x000fe2000f8e003f */
[----:B------:R-:W-:-:S03]  /*4bd0*/  PLOP3.LUT P0, PT, PT, PT, UP0, 0x80, 0x0 ;  /* 0x000000000000781c */ /* 0x000fc60003f0f008 */
[----:B------:R-:W-:-:S03]  /*4be0*/  USHF.R.U32.HI UR4, URZ, 0x2, UR5 ;  /* 0x000000023f047899 */ /* 0x000fc60008011605 */
[----:B------:R-:W-:Y:S01]  /*4bf0*/  UMOV UR5, 0x400 ;  /* 0x0000040000057882 */ /* 0x000fe20000000000 */
[----:B------:R-:W-:Y:S02]  /*4c00*/  UIMAD UR6, UR4, -0x5, UR6 ;  /* 0xfffffffb040678a4 */ /* 0x000fe4000f8e0206 */
[----:B0-----:R-:W-:-:S04]  /*4c10*/  ULEA UR5, UR7, UR5, 0x18 ;  /* 0x0000000507057291 */ /* 0x001fc8000f8ec03f */
[----:B------:R-:W-:-:S04]  /*4c20*/  ULEA UR6, UR6, UR5, 0x3 ;  /* 0x0000000506067291 */ /* 0x000fc8000f8e183f */
[----:B------:R-:W-:-:S04]  /*4c30*/  UIADD3 UR6, UR6, 0x28, URZ ;  /* 0x0000002806067890 */ /* 0x000fc8000fffe03f */
[----:B------:R-:W-:-:S09]  /*4c40*/  UPRMT UR6, URZ, 0x654, UR6 ;  /* 0x000006543f067896 */ /* 0x000fd20008000006 */
[----:B------:R-:W-:Y:S01]  /*4c50*/  SYNCS.ARRIVE.TRANS64.RED.A1T0 RZ, [UR6], RZ ;  /* 0x000000ffffff79a7 */ /* 0x000fe20008100406 */
[----:B------:R-:W-:Y:S05]  /*4c60*/  @P0 BRA `(.L_x_26) ;  /* 0x0000000000040947 */ /* 0x000fea0003800000 */
[----:B------:R-:W-:Y:S01]  /*4c70*/  BPT.TRAP 0x1 ;  /* 0x000000040000795c */ /* 0x000fe20000300000 */
.L_x_26:
[----:B------:R-:W0:Y:S01]  /*4c80*/  S2R R8, SR_TID.X ;  /* 0x0000000000087919 */ /* 0x000e220000002100 */
[----:B------:R-:W-:Y:S01]  /*4c90*/  IMAD.MOV.U32 R19, RZ, RZ, 0x6540 ;  /* 0x00006540ff137424 */ /* 0x000fe200078e00ff */
[----:B------:R-:W-:Y:S01]  /*4ca0*/  USHF.R.S32.HI UR10, URZ, 0x1f, UR43 ;  /* 0x0000001f3f0a7899 */ /* 0x000fe2000801142b */
[----:B-----5:R-:W-:Y:S01]  /*4cb0*/  LOP3.LUT R4, R160, 0x1, RZ, 0xc0, !PT ;  /* 0x00000001a0047812 */ /* 0x020fe200078ec0ff */
[----:B------:R-:W-:Y:S01]  /*4cc0*/  ULDC.64 UR8, c[0x0][0x5d0] ;  /* 0x0001740000087ab9 */ /* 0x000fe20000000a00 */
[----:B------:R-:W-:Y:S01]  /*4cd0*/  UIMAD.WIDE UR6, UR41, 0x100, URZ ;  /* 0x00000100290678a5 */ /* 0x000fe2000f8e023f */
[----:B------:R-:W-:Y:S01]  /*4ce0*/  IMAD.U32 R6, RZ, RZ, UR8 ;  /* 0x00000008ff067e24 */ /* 0x000fe2000f8e00ff */
[----:B------:R-:W-:Y:S01]  /*4cf0*/  UIMAD UR4, UR10, UR8, URZ ;  /* 0x000000080a0472a4 */ /* 0x000fe2000f8e023f */
[----:B------:R-:W-:Y:S01]  /*4d00*/  IMAD.SHL.U32 R3, R4, 0x40, RZ ;  /* 0x0000004004037824 */ /* 0x000fe200078e00ff */
[----:B------:R-:W-:Y:S02]  /*4d10*/  USHF.L.U32 UR41, UR41, 0x8, URZ ;  /* 0x0000000829297899 */ /* 0x000fe4000800063f */
[----:B------:R-:W-:Y:S01]  /*4d20*/  UIMAD UR4, UR43, UR9, UR4 ;  /* 0x000000092b0472a4 */ /* 0x000fe2000f8e0204 */
[----:B------:R-:W-:Y:S01]  /*4d30*/  ULDC UR8, c[0x0][0x284] ;  /* 0x0000a10000087ab9 */ /* 0x000fe20000000800 */
[----:B------:R-:W-:Y:S01]  /*4d40*/  UIADD3 UR39, UR44, UR39, URZ ;  /* 0x000000272c277290 */ /* 0x000fe2000fffe03f */
[----:B------:R-:W-:Y:S01]  /*4d50*/  IMAD.U32 R17, RZ, RZ, UR8 ;  /* 0x00000008ff117e24 */ /* 0x000fe2000f8e00ff */
[----:B------:R-:W-:-:S02]  /*4d60*/  UISETP.GE.U32.AND UP2, UPT, UR44, 0x5, UPT ;  /* 0x000000052c00788c */ /* 0x000fc4000bf46070 */
[----:B------:R-:W-:-:S04]  /*4d70*/  UISETP.GT.U32.AND UP1, UPT, UR39, 0x4, UPT ;  /* 0x000000042700788c */ /* 0x000fc8000bf24070 */
[----:B------:R-:W-:Y:S01]  /*4d80*/  UISETP.LT.U32.AND UP1, UPT, UR44, 0x5, UP1 ;  /* 0x000000052c00788c */ /* 0x000fe20008f21070 */
[C---:B0-----:R-:W-:Y:S01]  /*4d90*/  IMAD.SHL.U32 R18, R8.reuse, 0x2, RZ ;  /* 0x0000000208127824 */ /* 0x041fe200078e00ff */
[----:B------:R-:W-:Y:S02]  /*4da0*/  SHF.R.U32.HI R0, RZ, 0x2, R8 ;  /* 0x00000002ff007819 */ /* 0x000fe40000011608 */
[----:B------:R-:W-:Y:S02]  /*4db0*/  LOP3.LUT R5, R8, 0x60, RZ, 0xc0, !PT ;  /* 0x0000006008057812 */ /* 0x000fe400078ec0ff */
[----:B------:R-:W-:Y:S02]  /*4dc0*/  LOP3.LUT R18, R18, 0x6, RZ, 0xc0, !PT ;  /* 0x0000000612127812 */ /* 0x000fe400078ec0ff */
[----:B------:R-:W-:Y:S02]  /*4dd0*/  LOP3.LUT R0, R0, 0x7, RZ, 0xc0, !PT ;  /* 0x0000000700007812 */ /* 0x000fe400078ec0ff */
[----:B------:R-:W-:Y:S01]  /*4de0*/  PRMT R18, R18, R19, UR42 ;  /* 0x0000002a12127e16 */ /* 0x000fe20008000013 */
[----:B------:R-:W-:Y:S01]  /*4df0*/  USHF.L.U32 UR42, UR42, 0x8, URZ ;  /* 0x000000082a2a7899 */ /* 0x000fe2000800063f */
[----:B------:R-:W-:-:S02]  /*4e00*/  SHF.R.U32.HI R5, RZ, 0x1, R5 ;  /* 0x00000001ff057819 */ /* 0x000fc40000011605 */
[----:B------:R-:W-:Y:S02]  /*4e10*/  SHF.R.S32.HI R19, RZ, 0x1f, R18 ;  /* 0x0000001fff137819 */ /* 0x000fe40000011412 */
[--C-:B------:R-:W-:Y:S02]  /*4e20*/  LOP3.LUT R3, R3, 0x40, R0.reuse, 0xe2, !PT ;  /* 0x0000004003037812 */ /* 0x100fe400078ee200 */
[----:B------:R-:W-:Y:S01]  /*4e30*/  IADD3 R0, RZ, -R5, -R0 ;  /* 0x80000005ff007210 */ /* 0x000fe20007ffe800 */
[----:B------:R-:W-:Y:S01]  /*4e40*/  IMAD.WIDE.U32 R6, R6, UR43, R18 ;  /* 0x0000002b06067c25 */ /* 0x000fe2000f8e0012 */
[----:B------:R-:W-:-:S03]  /*4e50*/  LOP3.LUT R3, R3, UR6, R5, 0xfe, !PT ;  /* 0x0000000603037c12 */ /* 0x000fc6000f8efe05 */
[----:B------:R-:W-:Y:S01]  /*4e60*/  VIADD R7, R7, UR4 ;  /* 0x0000000407077c36 */ /* 0x000fe20008000000 */
[----:B------:R-:W-:Y:S01]  /*4e70*/  ULDC UR4, c[0x0][0x288] ;  /* 0x0000a20000047ab9 */ /* 0x000fe20000000800 */
[----:B------:R-:W-:Y:S01]  /*4e80*/  IMAD R0, R4, -0x40, R0 ;  /* 0xffffffc004007824 */ /* 0x000fe200078e0200 */
[----:B------:R-:W-:Y:S01]  /*4e90*/  UISETP.GE.AND UP0, UPT, UR42, UR4, UPT ;  /* 0x000000042a00728c */ /* 0x000fe2000bf06270 */
[----:B------:R-:W-:-:S03]  /*4ea0*/  MOV R4, 0xfffffffe ;  /* 0xfffffffe00047802 */ /* 0x000fc60000000f00 */
[----:B------:R-:W-:Y:S02]  /*4eb0*/  UISETP.GE.OR UP0, UPT, UR41, UR8, UP0 ;  /* 0x000000082900728c */ /* 0x000fe40008706670 */
[----:B------:R-:W-:Y:S01]  /*4ec0*/  IADD3 R17, R17, -UR41, R0 ;  /* 0x8000002911117c10 */ /* 0x000fe2000fffe000 */
[----:B------:R-:W-:Y:S01]  /*4ed0*/  USEL UR8, URZ, 0x1, !UP1 ;  /* 0x000000013f087887 */ /* 0x000fe2000c800000 */
[----:B------:R-:W-:Y:S01]  /*4ee0*/  LOP3.LUT R0, R8, 0x3, RZ, 0xc0, !PT ;  /* 0x0000000308007812 */ /* 0x000fe200078ec0ff */
[----:B------:R-:W-:Y:S01]  /*4ef0*/  UMOV UR41, 0xffffffff ;  /* 0xffffffff00297882 */ /* 0x000fe20000000000 */
[----:B------:R-:W-:Y:S01]  /*4f00*/  PLOP3.LUT P0, PT, PT, PT, UP0, 0x80, 0x0 ;  /* 0x000000000000781c */ /* 0x000fe20003f0f008 */
[----:B------:R-:W-:Y:S02]  /*4f10*/  ULOP3.LUT UR38, UR38, UR8, URZ, 0x3c, !UPT ;  /* 0x0000000826267292 */ /* 0x000fe4000f8e3c3f */
[----:B------:R-:W-:Y:S01]  /*4f20*/  IMAD R0, R0, R4, UR4 ;  /* 0x0000000400007e24 */ /* 0x000fe2000f8e0204 */
[----:B------:R-:W-:-:S03]  /*4f30*/  UIMAD.WIDE.U32 UR4, UR39, -0x33333333, URZ ;  /* 0xcccccccd270478a5 */ /* 0x000fc6000f8e003f */
[----:B------:R-:W-:Y:S01]  /*4f40*/  VIADD R0, R0, -UR42 ;  /* 0x8000002a00007c36 */ /* 0x000fe20008000000 */
[----:B------:R-:W-:-:S04]  /*4f50*/  USHF.R.U32.HI UR4, URZ, 0x2, UR5 ;  /* 0x000000023f047899 */ /* 0x000fc80008011605 */
[----:B------:R-:W-:Y:S02]  /*4f60*/  UIMAD UR39, UR4, -0x5, UR39 ;  /* 0xfffffffb042778a4 */ /* 0x000fe4000f8e0227 */
[----:B------:R-:W-:Y:S01]  /*4f70*/  @UP2 ULOP3.LUT UR38, UR38, 0x1, UR4, 0x78, !UPT ;  /* 0x0000000126262892 */ /* 0x000fe2000f8e7804 */
[----:B------:R-:W-:Y:S11]  /*4f80*/  @P0 BRA `(.L_x_28) ;  /* 0x0000010400d80947 */ /* 0x000ff60003800000 */
[----:B------:R-:W-:Y:S01]  /*4f90*/  FSETP.NEU.AND P0, PT, R16, RZ, PT ;  /* 0x000000ff1000720b */ /* 0x000fe20003f0d000 */
[----:B------:R-:W-:Y:S01]  /*4fa0*/  ULDC.64 UR8, c[0x0][0x5c8] ;  /* 0x0001720000087ab9 */ /* 0x000fe20000000a00 */
[----:B------:R-:W-:Y:S01]  /*4fb0*/  ISETP.GT.AND P3, PT, R17, RZ, PT ;  /* 0x000000ff1100720c */ /* 0x000fe20003f64270 */
[----:B------:R-:W-:Y:S01]  /*4fc0*/  UIMAD UR4, UR7, UR8, URZ ;  /* 0x00000008070472a4 */ /* 0x000fe2000f8e023f */
[----:B------:R-:W-:Y:S01]  /*4fd0*/  IMAD.U32 R10, RZ, RZ, UR9 ;  /* 0x00000009ff0a7e24 */ /* 0x000fe2000f8e00ff */
[----:B------:R-:W-:Y:S01]  /*4fe0*/  BSSY B0, `(.L_x_28) ;  /* 0x0001070000007945 */ /* 0x000fe20003800000 */
[----:B------:R-:W-:Y:S01]  /*4ff0*/  IMAD.WIDE.U32 R6, R3, UR8, R6 ;  /* 0x0000000803067c25 */ /* 0x000fe2000f8e0006 */
[----:B------:R-:W-:-:S03]  /*5000*/  ISETP.GT.AND P1, PT, R0, RZ, P3 ;  /* 0x000000ff0000720c */ /* 0x000fc60001f24270 */
[----:B------:R-:W-:-:S04]  /*5010*/  IMAD R10, R3, R10, UR4 ;  /* 0x00000004030a7e24 */ /* 0x000fc8000f8e020a */
[----:B------:R-:W-:Y:S01]  /*5020*/  IMAD.IADD R10, R7, 0x1, R10 ;  /* 0x00000001070a7824 */ /* 0x000fe200078e020a */
[----:B------:R-:W-:Y:S06]  /*5030*/  @!P0 BRA `(.L_x_29) ;  /* 0x000000b800108947 */ /* 0x000fec0003800000 */
[----:B------:R-:W0:Y:S01]  /*5040*/  LDC.64 R22, c[0x0][0x5b8] ;  /* 0x00016e00ff167b82 */ /* 0x000e220000000a00 */
[----:B------:R-:W2:Y:S01]  /*5050*/  LDL.LU R11, [R1] ;  /* 0x00000000010b7983 */ /* 0x000ea20000300800 */
[----:B------:R-:W-:-:S06]  /*5060*/  ULDC.64 UR4, c[0x0][0x5c0] ;  /* 0x0001700000047ab9 */ /* 0x000fcc0000000a00 */
[----:B------:R-:W1:Y:S08]  /*5070*/  LDC.64 R14, c[0x0][0x5b0] ;  /* 0x00016c00ff0e7b82 */ /* 0x000e700000000a00 */
[----:B------:R-:W3:Y:S01]  /*5080*/  LDC.64 R12, c[0x0][0x5a8] ;  /* 0x00016a00ff0c7b82 */ /* 0x000ee20000000a00 */
[C---:B0-----:R-:W-:Y:S02]  /*5090*/  IMAD R157, R22.reuse, UR10, RZ ;  /* 0x0000000a169d7c24 */ /* 0x041fe4000f8e02ff */
[----:B------:R-:W-:-:S04]  /*50a0*/  IMAD.WIDE.U32 R152, R22, UR43, R18 ;  /* 0x0000002b16987c25 */ /* 0x000fc8000f8e0012 */
[----:B------:R-:W-:Y:S02]  /*50b0*/  IMAD R157, R23, UR43, R157 ;  /* 0x0000002b179d7c24 */ /* 0x000fe4000f8e029d */
[----:B-1----:R-:W-:Y:S02]  /*50c0*/  IMAD R156, R14, UR7, RZ ;  /* 0x000000070e9c7c24 */ /* 0x002fe4000f8e02ff */
[----:B------:R-:W-:Y:S02]  /*50d0*/  IMAD.IADD R21, R153, 0x1, R157 ;  /* 0x0000000199157824 */ /* 0x000fe400078e029d */
[----:B------:R-:W-:Y:S02]  /*50e0*/  IMAD.MOV.U32 R20, RZ, RZ, R152 ;  /* 0x000000ffff147224 */ /* 0x000fe400078e0098 */
[C---:B------:R-:W-:Y:S02]  /*50f0*/  IMAD R156, R3.reuse, R15, R156 ;  /* 0x0000000f039c7224 */ /* 0x040fe400078e029c */
[----:B------:R-:W-:-:S04]  /*5100*/  IMAD.WIDE.U32 R4, R3, R14, R20 ;  /* 0x0000000e03047225 */ /* 0x000fc800078e0014 */
[----:B------:R-:W-:Y:S01]  /*5110*/  IMAD.IADD R5, R5, 0x1, R156 ;  /* 0x0000000105057824 */ /* 0x000fe200078e029c */
[----:B---3--:R-:W-:-:S04]  /*5120*/  LEA R8, P0, R4, R12, 0x1 ;  /* 0x0000000c04087211 */ /* 0x008fc800078008ff */
[----:B------:R-:W-:-:S05]  /*5130*/  LEA.HI.X R9, R4, R13, R5, 0x1, P0 ;  /* 0x0000000d04097211 */ /* 0x000fca00000f0c05 */
[----:B------:R-:W3:Y:S01]  /*5140*/  @P1 LDG.E.LTC128B.U16 R23, desc[UR36][R8.64] ;  /* 0x0000002408171981 */ /* 0x000ee2000c1e1520 */
[----:B------:R-:W-:Y:S01]  /*5150*/  BSSY B1, `(.L_x_30) ;  /* 0x0000011000017945 */ /* 0x000fe20003800000 */
[----:B---3--:R-:W-:-:S04]  /*5160*/  IMAD.U32 R4, R23, 0x10000, RZ ;  /* 0x0001000017047824 */ /* 0x008fc800078e00ff */
[----:B------:R-:W-:-:S04]  /*5170*/  FMUL R4, R4, R16 ;  /* 0x0000001004047220 */ /* 0x000fc80000400000 */
[----:B--2---:R-:W-:Y:S01]  /*5180*/  FFMA R7, R11, R2, R4 ;  /* 0x000000020b077223 */ /* 0x004fe20000000004 */
[----:B------:R-:W-:-:S04]  /*5190*/  LEA R4, P0, R6, UR4, 0x1 ;  /* 0x0000000406047c11 */ /* 0x000fc8000f8008ff */
[----:B------:R-:W-:Y:S02]  /*51a0*/  LEA.HI.X R5, R6, UR5, R10, 0x1, P0 ;  /* 0x0000000506057c11 */ /* 0x000fe400080f0c0a */
[----:B------:R-:W-:-:S05]  /*51b0*/  F2FP.BF16.F32.PACK_AB R6, RZ, R7 ;  /* 0x00000007ff06723e */ /* 0x000fca00000010ff */
[----:B------:R0:W-:Y:S02]  /*51c0*/  @P1 STG.E.U16 desc[UR36][R4.64], R6 ;  /* 0x0000000604001986 */ /* 0x0001e4000c101524 */
[----:B0-----:R-:W-:-:S05]  /*51d0*/  IMAD.WIDE.U32 R6, R3, R14, R18 ;  /* 0x0000000e03067225 */ /* 0x001fca00078e0012 */
[----:B------:R-:W-:-:S03]  /*51e0*/  IADD3 R7, R156, R7, RZ ;  /* 0x000000079c077210 */ /* 0x000fc60007ffe0ff */
[----:B------:R-:W-:-:S04]  /*51f0*/  IMAD.WIDE.U32 R6, R22, UR43, R6 ;  /* 0x0000002b16067c25 */ /* 0x000fc8000f8e0006 */
[----:B------:R-:W-:Y:S01]  /*5200*/  IMAD.IADD R7, R157, 0x1, R7 ;  /* 0x000000019d077824 */ /* 0x000fe200078e0207 */
[----:B------:R-:W-:-:S04]  /*5210*/  LEA R10, P0, R6, R12, 0x1 ;  /* 0x0000000c060a7211 */ /* 0x000fc800078008ff */
[----:B------:R-:W-:Y:S02]  /*5220*/  LEA.HI.X R11, R6, R13, R7, 0x1, P0 ;  /* 0x0000000d060b7211 */ /* 0x000fe400000f0c07 */
[----:B------:R-:W-:-:S13]  /*5230*/  ISETP.GT.AND P0, PT, R0, 0x1, P3 ;  /* 0x000000010000780c */ /* 0x000fda0001f04270 */
[----:B------:R-:W-:Y:S05]  /*5240*/  @!P0 BRA `(.L_x_31) ;  /* 0x0000000000048947 */ /* 0x000fea0003800000 */
[----:B------:R0:W5:Y:S02]  /*5250*/  LDG.E.LTC128B.U16 R23, desc[UR36][R10.64+0x2] ;  /* 0x000002240a177981 */ /* 0x000164000c1e1520 */
.L_x_31:
[----:B------:R-:W-:Y:S05]  /*5260*/  BSYNC B1 ;  /* 0x0000000000017941 */ /* 0x000fea0003800000 */
.L_x_30:
[----:B------:R-:W2:Y:S01]  /*5270*/  LDL.LU R7, [R1+0x4] ;  /* 0x0000040001077983 */ /* 0x000ea20000300800 */
[----:B-----5:R-:W-:Y:S01]  /*5280*/  IMAD.U32 R6, R23, 0x10000, RZ ;  /* 0x0001000017067824 */ /* 0x020fe200078e00ff */
[C---:B------:R-:W-:Y:S01]  /*5290*/  SHF.L.U64.HI R155, R14.reuse, 0x3, R15 ;  /* 0x000000030e9b7819 */ /* 0x040fe2000001020f */
[----:B------:R-:W-:Y:S01]  /*52a0*/  IMAD.SHL.U32 R154, R14, 0x8, RZ ;  /* 0x000000080e9a7824 */ /* 0x000fe200078e00ff */
[----:B------:R-:W3:Y:S01]  /*52b0*/  LDL.LU R158, [R1+0x8] ;  /* 0x00000800019e7983 */ /* 0x000ee20000300800 */
[----:B------:R-:W-:-:S04]  /*52c0*/  FMUL R6, R6, R16 ;  /* 0x0000001006067220 */ /* 0x000fc80000400000 */
[----:B--2---:R-:W-:-:S05]  /*52d0*/  FFMA R6, R7, R2, R6 ;  /* 0x0000000207067223 */ /* 0x004fca0000000006 */
[----:B------:R-:W-:-:S05]  /*52e0*/  F2FP.BF16.F32.PACK_AB R6, RZ, R6 ;  /* 0x00000006ff06723e */ /* 0x000fca00000010ff */
[----:B------:R1:W-:Y:S01]  /*52f0*/  @P0 STG.E.U16 desc[UR36][R4.64+0x2], R6 ;  /* 0x0000020604000986 */ /* 0x0003e2000c101524 */
[----:B------:R-:W-:-:S04]  /*5300*/  ISETP.GT.AND P0, PT, R17, 0x8, PT ;  /* 0x000000081100780c */ /* 0x000fc80003f04270 */
[----:B------:R-:W-:Y:S01]  /*5310*/  ISETP.GT.AND P1, PT, R0, RZ, P0 ;  /* 0x000000ff0000720c */ /* 0x000fe20000724270 */
[----:B-1----:R-:W-:-:S04]  /*5320*/  IMAD.WIDE.U32 R6, R3, R14, R154 ;  /* 0x0000000e03067225 */ /* 0x002fc800078e009a */
[----:B------:R-:W-:Y:S01]  /*5330*/  IMAD.IADD R156, R156, 0x1, R7 ;  /* 0x000000019c9c7824 */ /* 0x000fe200078e0207 */
[----:B------:R-:W-:-:S05]  /*5340*/  IADD3 R7, P2, R152, R6, RZ ;  /* 0x0000000698077210 */ /* 0x000fca0007f5e0ff */
[----:B------:R-:W-:Y:S01]  /*5350*/  IMAD.X R9, R156, 0x1, R21, P2 ;  /* 0x000000019c097824 */ /* 0x000fe200010e0615 */
[----:B------:R-:W-:-:S04]  /*5360*/  LEA R8, P2, R7, R12, 0x1 ;  /* 0x0000000c07087211 */ /* 0x000fc800078408ff */
[----:B------:R-:W-:-:S05]  /*5370*/  LEA.HI.X R9, R7, R13, R9, 0x1, P2 ;  /* 0x0000000d07097211 */ /* 0x000fca00010f0c09 */
[----:B------:R1:W2:Y:S01]  /*5380*/  @P1 LDG.E.LTC128B.U16 R23, desc[UR36][R8.64] ;  /* 0x0000002408171981 */ /* 0x0002a2000c1e1520 */
[----:B------:R-:W-:Y:S01]  /*5390*/  IADD3 R6, P2, R18, R6, RZ ;  /* 0x0000000612067210 */ /* 0x000fe20007f5e0ff */
[----:B------:R-:W-:Y:S01]  /*53a0*/  BSSY B1, `(.L_x_32) ;  /* 0x0000016000017945 */ /* 0x000fe20003800000 */
[----:B------:R-:W-:-:S03]  /*53b0*/  ISETP.GT.AND P4, PT, R0, 0x1, P0 ;  /* 0x000000010000780c */ /* 0x000fc60000784270 */
[----:B------:R-:W-:Y:S02]  /*53c0*/  IMAD.X R7, R19, 0x1, R156, P2 ;  /* 0x0000000113077824 */ /* 0x000fe400010e069c */
[----:B------:R-:W-:Y:S02]  /*53d0*/  IMAD.U32 R156, RZ, RZ, UR9 ;  /* 0x00000009ff9c7e24 */ /* 0x000fe4000f8e00ff */
[----:B------:R-:W-:-:S04]  /*53e0*/  IMAD.WIDE.U32 R6, R22, UR43, R6 ;  /* 0x0000002b16067c25 */ /* 0x000fc8000f8e0006 */
[----:B------:R-:W-:Y:S01]  /*53f0*/  IMAD.IADD R7, R157, 0x1, R7 ;  /* 0x000000019d077824 */ /* 0x000fe200078e0207 */
[----:B-1----:R-:W-:-:S04]  /*5400*/  LEA R8, P2, R6, R12, 0x1 ;  /* 0x0000000c06087211 */ /* 0x002fc800078408ff */
[----:B------:R-:W-:Y:S02]  /*5410*/  LEA.HI.X R9, R6, R13, R7, 0x1, P2 ;  /* 0x0000000d06097211 */ /* 0x000fe400010f0c07 */
[----:B--2---:R-:W-:-:S05]  /*5420*/  SHF.L.U32 R6, R23, 0x10, RZ ;  /* 0x0000001017067819 */ /* 0x004fca00000006ff */
[----:B------:R-:W-:-:S04]  /*5430*/  FMUL R6, R6, R16 ;  /* 0x0000001006067220 */ /* 0x000fc80000400000 */
[----:B---3--:R-:W-:Y:S01]  /*5440*/  FFMA R7, R158, R2, R6 ;  /* 0x000000029e077223 */ /* 0x008fe20000000006 */
[----:B------:R-:W-:Y:S02]  /*5450*/  IMAD.U32 R158, RZ, RZ, UR8 ;  /* 0x00000008ff9e7e24 */ /* 0x000fe4000f8e00ff */
[----:B------:R-:W-:Y:S02]  /*5460*/  IMAD.U32 R6, RZ, RZ, UR8 ;  /* 0x00000008ff067e24 */ /* 0x000fe4000f8e00ff */
[----:B------:R-:W-:Y:S01]  /*5470*/  IMAD.SHL.U32 R158, R158, 0x10, RZ ;  /* 0x000000109e9e7824 */ /* 0x000fe200078e00ff */
[----:B------:R-:W-:Y:S02]  /*5480*/  F2FP.BF16.F32.PACK_AB R7, RZ, R7 ;  /* 0x00000007ff07723e */ /* 0x000fe400000010ff */
[----:B------:R-:W-:Y:S02]  /*5490*/  SHF.L.U64.HI R156, R6, 0x4, R156 ;  /* 0x00000004069c7819 */ /* 0x000fe4000001029c */
[----:B------:R-:W-:-:S02]  /*54a0*/  IADD3 R6, P2, R158, R4, RZ ;  /* 0x000000049e067210 */ /* 0x000fc40007f5e0ff */
[----:B------:R-:W-:-:S03]  /*54b0*/  PRMT R159, R7, 0x7610, R159 ;  /* 0x00007610079f7816 */ /* 0x000fc6000000009f */
[----:B------:R-:W-:-:S05]  /*54c0*/  IMAD.X R7, R156, 0x1, R5, P2 ;  /* 0x000000019c077824 */ /* 0x000fca00010e0605 */
[----:B------:R1:W-:Y:S01]  /*54d0*/  @P1 STG.E.U16 desc[UR36][R6.64], R159 ;  /* 0x0000009f06001986 */ /* 0x0003e2000c101524 */
[----:B------:R-:W-:Y:S05]  /*54e0*/  @!P4 BRA `(.L_x_33) ;  /* 0x000000000004c947 */ /* 0x000fea0003800000 */
[----:B------:R2:W5:Y:S02]  /*54f0*/  LDG.E.LTC128B.U16 R23, desc[UR36][R8.64+0x2] ;  /* 0x0000022408177981 */ /* 0x000564000c1e1520 */
.L_x_33:
[----:B------:R-:W-:Y:S05]  /*5500*/  BSYNC B1 ;  /* 0x0000000000017941 */ /* 0x000fea0003800000 */
.L_x_32:
[----:B------:R-:W3:Y:S01]  /*5510*/  LDL.LU R161, [R1+0xc] ;  /* 0x00000c0001a17983 */ /* 0x000ee20000300800 */
[----:B-1---5:R-:W-:Y:S01]  /*5520*/  IMAD.U32 R159, R23, 0x10000, RZ ;  /* 0x00010000179f7824 */ /* 0x022fe200078e00ff */
[----:B------:R-:W-:Y:S01]  /*5530*/  ISETP.GT.AND P1, PT, R0, 0x8, P3 ;  /* 0x000000080000780c */ /* 0x000fe20001f24270 */
[----:B------:R-:W-:Y:S02]  /*5540*/  BSSY B1, `(.L_x_34) ;  /* 0x0000007000017945 */ /* 0x000fe40003800000 */
[----:B------:R-:W-:-:S04]  /*5550*/  FMUL R159, R159, R16 ;  /* 0x000000109f9f7220 */ /* 0x000fc80000400000 */
[----:B---3--:R-:W-:-:S05]  /*5560*/  FFMA R159, R161, R2, R159 ;  /* 0x00000002a19f7223 */ /* 0x008fca000000009f */
[----:B------:R-:W-:-:S05]  /*5570*/  F2FP.BF16.F32.PACK_AB R159, RZ, R159 ;  /* 0x0000009fff9f723e */ /* 0x000fca00000010ff */
[----:B------:R1:W-:Y:S01]  /*5580*/  @P4 STG.E.U16 desc[UR36][R6.64+0x2], R159 ;  /* 0x0000029f06004986 */ /* 0x0003e2000c101524 */
[----:B------:R-:W-:Y:S05]  /*5590*/  @!P1 BRA `(.L_x_35) ;  /* 0x0000000000049947 */ /* 0x000fea0003800000 */
[----:B------:R3:W5:Y:S02]  /*55a0*/  LDG.E.LTC128B.U16 R23, desc[UR36][R10.64+0x10] ;  /* 0x000010240a177981 */ /* 0x000764000c1e1520 */
.L_x_35:
[----:B------:R-:W-:Y:S05]  /*55b0*/  BSYNC B1 ;  /* 0x0000000000017941 */ /* 0x000fea0003800000 */
.L_x_34:
[----:B------:R-:W4:Y:S01]  /*55c0*/  LDL.LU R161, [R1+0x10] ;  /* 0x0000100001a17983 */ /* 0x000f220000300800 */
[----:B-1---5:R-:W-:Y:S01]  /*55d0*/  IMAD.U32 R159, R23, 0x10000, RZ ;  /* 0x00010000179f7824 */ /* 0x022fe200078e00ff */
[----:B------:R-:W-:Y:S01]  /*55e0*/  ISETP.GT.AND P2, PT, R0, 0x9, P3 ;  /* 0x000000090000780c */ /* 0x000fe20001f44270 */
[----:B------:R-:W-:Y:S02]  /*55f0*/  BSSY B1, `(.L_x_36) ;  /* 0x0000007000017945 */ /* 0x000fe40003800000 */
[----:B------:R-:W-:-:S04]  /*5600*/  FMUL R159, R159, R16 ;  /* 0x000000109f9f7220 */ /* 0x000fc80000400000 */
[----:B----4-:R-:W-:-:S05]  /*5610*/  FFMA R159, R161, R2, R159 ;  /* 0x00000002a19f7223 */ /* 0x010fca000000009f */
[----:B------:R-:W-:-:S05]  /*5620*/  F2FP.BF16.F32.PACK_AB R159, RZ, R159 ;  /* 0x0000009fff9f723e */ /* 0x000fca00000010ff */
[----:B------:R1:W-:Y:S01]  /*5630*/  @P1 STG.E.U16 desc[UR36][R4.64+0x10], R159 ;  /* 0x0000109f04001986 */ /* 0x0003e2000c101524 */
[----:B------:R-:W-:Y:S05]  /*5640*/  @!P2 BRA `(.L_x_37) ;  /* 0x000000000004a947 */ /* 0x000fea0003800000 */
[----:B------:R4:W5:Y:S02]  /*5650*/  LDG.E.LTC128B.U16 R23, desc[UR36][R10.64+0x12] ;  /* 0x000012240a177981 */ /* 0x000964000c1e1520 */
.L_x_37:
[----:B------:R-:W-:Y:S05]  /*5660*/  BSYNC B1 ;  /* 0x0000000000017941 */ /* 0x000fea0003800000 */
.L_x_36:
[----:B------:R-:W2:Y:S01]  /*5670*/  LDL.LU R161, [R1+0x14] ;  /* 0x0000140001a17983 */ /* 0x000ea20000300800 */
[----:B-1---5:R-:W-:Y:S01]  /*5680*/  SHF.L.U32 R159, R23, 0x10, RZ ;  /* 0x00000010179f7819 */ /* 0x022fe200000006ff */
[----:B------:R-:W-:Y:S01]  /*5690*/  BSSY B1, `(.L_x_38) ;  /* 0x0000008000017945 */ /* 0x000fe20003800000 */
[----:B------:R-:W-:-:S03]  /*56a0*/  ISETP.GT.AND P1, PT, R0, 0x8, P0 ;  /* 0x000000080000780c */ /* 0x000fc60000724270 */
[----:B------:R-:W-:-:S04]  /*56b0*/  FMUL R159, R159, R16 ;  /* 0x000000109f9f7220 */ /* 0x000fc80000400000 */
[----:B--2---:R-:W-:-:S05]  /*56c0*/  FFMA R159, R161, R2, R159 ;  /* 0x00000002a19f7223 */ /* 0x004fca000000009f */
[----:B------:R-:W-:-:S05]  /*56d0*/  F2FP.BF16.F32.PACK_AB R159, RZ, R159 ;  /* 0x0000009fff9f723e */ /* 0x000fca00000010ff */
[----:B------:R1:W-:Y:S01]  /*56e0*/  @P2 STG.E.U16 desc[UR36][R4.64+0x12], R159 ;  /* 0x0000129f04002986 */ /* 0x0003e2000c101524 */
[----:B------:R-:W-:Y:S05]  /*56f0*/  @!P1 BRA `(.L_x_39) ;  /* 0x0000000000049947 */ /* 0x000fea0003800000 */
[----:B------:R2:W5:Y:S02]  /*5700*/  LDG.E.LTC128B.U16 R23, desc[UR36][R8.64+0x10] ;  /* 0x0000102408177981 */ /* 0x000564000c1e1520 */
.L_x_39:
[----:B------:R-:W-:Y:S05]  /*5710*/  BSYNC B1 ;  /* 0x0000000000017941 */ /* 0x000fea0003800000 */
.L_x_38:
        /* <DEDUP_REMOVED lines=10> */
.L_x_41:
[----:B------:R-:W-:Y:S05]  /*57c0*/  BSYNC B1 ;  /* 0x0000000000017941 */ /* 0x000fea0003800000 */
.L_x_40:
[----:B------:R-:W2:Y:S01]  /*57d0*/  LDL.LU R161, [R1+0x1c] ;  /* 0x00001c0001a17983 */ /* 0x000ea20000300800 */
[----:B-1---5:R-:W-:Y:S01]  /*57e0*/  IMAD.U32 R159, R23, 0x10000, RZ ;  /* 0x00010000179f7824 */ /* 0x022fe200078e00ff */
[----:B------:R-:W-:Y:S01]  /*57f0*/  ISETP.GT.AND P1, PT, R0, 0x10, P3 ;  /* 0x000000100000780c */ /* 0x000fe20001f24270 */
[----:B------:R-:W-:Y:S02]  /*5800*/  BSSY B1, `(.L_x_42) ;  /* 0x0000007000017945 */ /* 0x000fe40003800000 */
[----:B------:R-:W-:-:S04]  /*5810*/  FMUL R159, R159, R16 ;  /* 0x000000109f9f7220 */ /* 0x000fc80000400000 */
[----:B--2---:R-:W-:-:S05]  /*5820*/  FFMA R159, R161, R2, R159 ;  /* 0x00000002a19f7223 */ /* 0x004fca000000009f */
[----:B------:R-:W-:-:S05]  /*5830*/  F2FP.BF16.F32.PACK_AB R159, RZ, R159 ;  /* 0x0000009fff9f723e */ /* 0x000fca00000010ff */
[----:B------:R1:W-:Y:S01]  /*5840*/  @P2 STG.E.U16 desc[UR36][R6.64+0x12], R159 ;  /* 0x0000129f06002986 */ /* 0x0003e2000c101524 */
[----:B------:R-:W-:Y:S05]  /*5850*/  @!P1 BRA `(.L_x_43) ;  /* 0x0000000000049947 */ /* 0x000fea0003800000 */
[----:B------:R2:W5:Y:S02]  /*5860*/  LDG.E.LTC128B.U16 R23, desc[UR36][R10.64+0x20] ;  /* 0x000020240a177981 */ /* 0x000564000c1e1520 */
.L_x_43:
[----:B------:R-:W-:Y:S05]  /*5870*/  BSYNC B1 ;  /* 0x0000000000017941 */ /* 0x000fea0003800000 */
.L_x_42:
        /* <DEDUP_REMOVED lines=10> */
.L_x_45:
[----:B------:R-:W-:Y:S05]  /*5920*/  BSYNC B1 ;  /* 0x0000000000017941 */ /* 0x000fea0003800000 */
.L_x_44:
        /* <DEDUP_REMOVED lines=10> */
.L_x_47:
[----:B------:R-:W-:Y:S05]  /*59d0*/  BSYNC B1 ;  /* 0x0000000000017941 */ /* 0x000fea0003800000 */
.L_x_46:
        /* <DEDUP_REMOVED lines=10> */
.L_x_49:
[----:B------:R-:W-:Y:S05]  /*5a80*/  BSYNC B1 ;  /* 0x0000000000017941 */ /* 0x000fea0003800000 */
.L_x_48:
        /* <DEDUP_REMOVED lines=10> */
.L_x_51:
[----:B------:R-:W-:Y:S05]  /*5b30*/  BSYNC B1 ;  /* 0x0000000000017941 */ /* 0x000fea0003800000 */
.L_x_50:
        /* <DEDUP_REMOVED lines=10> */
.L_x_53:
[----:B------:R-:W-:Y:S05]  /*5be0*/  BSYNC B1 ;  /* 0x0000000000017941 */ /* 0x000fea0003800000 */
.L_x_52:
        /* <DEDUP_REMOVED lines=10> */
.L_x_55:
[----:B------:R-:W-:Y:S05]  /*5c90*/  BSYNC B1 ;  /* 0x0000000000017941 */ /* 0x000fea0003800000 */
.L_x_54:
        /* <DEDUP_REMOVED lines=10> */
.L_x_57:
[----:B------:R-:W-:Y:S05]  /*5d40*/  BSYNC B1 ;  /* 0x0000000000017941 */ /* 0x000fea0003800000 */
.L_x_56:
        /* <DEDUP_REMOVED lines=10> */
.L_x_59:
[----:B------:R-:W-:Y:S05]  /*5df0*/  BSYNC B1 ;  /* 0x0000000000017941 */ /* 0x000fea0003800000 */
.L_x_58:
        /* <DEDUP_REMOVED lines=10> */
.L_x_61:
[----:B------:R-:W-:Y:S05]  /*5ea0*/  BSYNC B1 ;  /* 0x0000000000017941 */ /* 0x000fea0003800000 */
.L_x_60:
        /* <DEDUP_REMOVED lines=10> */
.L_x_63:
[----:B------:R-:W-:Y:S05]  /*5f50*/  BSYNC B1 ;  /* 0x0000000000017941 */ /* 0x000fea0003800000 */
.L_x_62:
        /* <DEDUP_REMOVED lines=10> */
.L_x_65:
[----:B------:R-:W-:Y:S05]  /*6000*/  BSYNC B1 ;  /* 0x0000000000017941 */ /* 0x000fea0003800000 */
.L_x_64:
        /* <DEDUP_REMOVED lines=10> */
.L_x_67:
[----:B------:R-:W-:Y:S05]  /*60b0*/  BSYNC B1 ;  /* 0x0000000000017941 */ /* 0x000fea0003800000 */
.L_x_66:
        /* <DEDUP_REMOVED lines=10> */
.L_x_69:
[----:B------:R-:W-:Y:S05]  /*6160*/  BSYNC B1 ;  /* 0x0000000000017941 */ /* 0x000fea0003800000 */
.L_x_68:
        /* <DEDUP_REMOVED lines=10> */
.L_x_71:
[----:B------:R-:W-:Y:S05]  /*6210*/  BSYNC B1 ;  /* 0x0000000000017941 */ /* 0x000fea0003800000 */
.L_x_70:
        /* <DEDUP_REMOVED lines=10> */
.L_x_73:
[----:B------:R-:W-:Y:S05]  /*62c0*/  BSYNC B1 ;  /* 0x0000000000017941 */ /* 0x000fea0003800000 */
.L_x_72:
        /* <DEDUP_REMOVED lines=10> */
.L_x_75:
[----:B------:R-:W-:Y:S05]  /*6370*/  BSYNC B1 ;  /* 0x0000000000017941 */ /* 0x000fea0003800000 */
.L_x_74:
        /* <DEDUP_REMOVED lines=10> */
.L_x_77:
[----:B------:R-:W-:Y:S05]  /*6420*/  BSYNC B1 ;  /* 0x0000000000017941 */ /* 0x000fea0003800000 */
.L_x_76:
        /* <DEDUP_REMOVED lines=10> */
.L_x_79:
[----:B------:R-:W-:Y:S05]  /*64d0*/  BSYNC B1 ;  /* 0x0000000000017941 */ /* 0x000fea0003800000 */
.L_x_78:
        /* <DEDUP_REMOVED lines=10> */
.L_x_81:
[----:B------:R-:W-:Y:S05]  /*6580*/  BSYNC B1 ;  /* 0x0000000000017941 */ /* 0x000fea0003800000 */
.L_x_80:
        /* <DEDUP_REMOVED lines=10> */
.L_x_83:
[----:B------:R-:W-:Y:S05]  /*6630*/  BSYNC B1 ;  /* 0x0000000000017941 */ /* 0x000fea0003800000 */
.L_x_82:
        /* <DEDUP_REMOVED lines=10> */
.L_x_85:
[----:B------:R-:W-:Y:S05]  /*66e0*/  BSYNC B1 ;  /* 0x0000000000017941 */ /* 0x000fea0003800000 */
.L_x_84:
        /* <DEDUP_REMOVED lines=10> */
.L_x_87:
[----:B------:R-:W-:Y:S05]  /*6790*/  BSYNC B1 ;  /* 0x0000000000017941 */ /* 0x000fea0003800000 */
.L_x_86:
        /* <DEDUP_REMOVED lines=10> */
.L_x_89:
[----:B------:R-:W-:Y:S05]  /*6840*/  BSYNC B1 ;  /* 0x0000000000017941 */ /* 0x000fea0003800000 */
.L_x_88:
        /* <DEDUP_REMOVED lines=10> */
.L_x_91:
[----:B------:R-:W-:Y:S05]  /*68f0*/  BSYNC B1 ;  /* 0x0000000000017941 */ /* 0x000fea0003800000 */
.L_x_90:
        /* <DEDUP_REMOVED lines=10> */
.L_x_93:
[----:B------:R-:W-:Y:S05]  /*69a0*/  BSYNC B1 ;  /* 0x0000000000017941 */ /* 0x000fea0003800000 */
.L_x_92:
        /* <DEDUP_REMOVED lines=10> */
.L_x_95:
[----:B------:R-:W-:Y:S05]  /*6a50*/  BSYNC B1 ;  /* 0x0000000000017941 */ /* 0x000fea0003800000 */
.L_x_94:
        /* <DEDUP_REMOVED lines=10> */
.L_x_97:
[----:B------:R-:W-:Y:S05]  /*6b00*/  BSYNC B1 ;  /* 0x0000000000017941 */ /* 0x000fea0003800000 */
.L_x_96:
        /* <DEDUP_REMOVED lines=10> */
.L_x_99:
[----:B------:R-:W-:Y:S05]  /*6bb0*/  BSYNC B1 ;  /* 0x0000000000017941 */ /* 0x000fea0003800000 */
.L_x_98:
        /* <DEDUP_REMOVED lines=10> */
.L_x_101:
[----:B------:R-:W-:Y:S05]  /*6c60*/  BSYNC B1 ;  /* 0x0000000000017941 */ /* 0x000fea0003800000 */
.L_x_100:
        /* <DEDUP_REMOVED lines=10> */
.L_x_103:
[----:B------:R-:W-:Y:S05]  /*6d10*/  BSYNC B1 ;  /* 0x0000000000017941 */ /* 0x000fea0003800000 */
.L_x_102:
        /* <DEDUP_REMOVED lines=10> */
.L_x_105:
[----:B------:R-:W-:Y:S05]  /*6dc0*/  BSYNC B1 ;  /* 0x0000000000017941 */ /* 0x000fea0003800000 */
.L_x_104:
        /* <DEDUP_REMOVED lines=10> */
.L_x_107:
[----:B------:R-:W-:Y:S05]  /*6e70*/  BSYNC B1 ;  /* 0x0000000000017941 */ /* 0x000fea0003800000 */
.L_x_106:
        /* <DEDUP_REMOVED lines=10> */
.L_x_109:
[----:B------:R-:W-:Y:S05]  /*6f20*/  BSYNC B1 ;  /* 0x0000000000017941 */ /* 0x000fea0003800000 */
.L_x_108:
        /* <DEDUP_REMOVED lines=10> */
.L_x_111:
[----:B------:R-:W-:Y:S05]  /*6fd0*/  BSYNC B1 ;  /* 0x0000000000017941 */ /* 0x000fea0003800000 */
.L_x_110:
        /* <DEDUP_REMOVED lines=10> */
.L_x_113:
[----:B------:R-:W-:Y:S05]  /*7080*/  BSYNC B1 ;  /* 0x0000000000017941 */ /* 0x000fea0003800000 */
.L_x_112:
        /* <DEDUP_REMOVED lines=10> */
.L_x_115:
[----:B------:R-:W-:Y:S05]  /*7130*/  BSYNC B1 ;  /* 0x0000000000017941 */ /* 0x000fea0003800000 */
.L_x_114:
        /* <DEDUP_REMOVED lines=10> */
.L_x_117:
[----:B------:R-:W-:Y:S05]  /*71e0*/  BSYNC B1 ;  /* 0x0000000000017941 */ /* 0x000fea0003800000 */
.L_x_116:
        /* <DEDUP_REMOVED lines=10> */
.L_x_119:
[----:B------:R-:W-:Y:S05]  /*7290*/  BSYNC B1 ;  /* 0x0000000000017941 */ /* 0x000fea0003800000 */
.L_x_118:
        /* <DEDUP_REMOVED lines=10> */
.L_x_121:
[----:B------:R-:W-:Y:S05]  /*7340*/  BSYNC B1 ;  /* 0x0000000000017941 */ /* 0x000fea0003800000 */
.L_x_120:
        /* <DEDUP_REMOVED lines=10> */
.L_x_123:
[----:B------:R-:W-:Y:S05]  /*73f0*/  BSYNC B1 ;  /* 0x0000000000017941 */ /* 0x000fea0003800000 */
.L_x_122:
        /* <DEDUP_REMOVED lines=10> */
.L_x_125:
[----:B------:R-:W-:Y:S05]  /*74a0*/  BSYNC B1 ;  /* 0x0000000000017941 */ /* 0x000fea0003800000 */
.L_x_124:
        /* <DEDUP_REMOVED lines=10> */
.L_x_127:
[----:B------:R-:W-:Y:S05]  /*7550*/  BSYNC B1 ;  /* 0x0000000000017941 */ /* 0x000fea0003800000 */
.L_x_126:
        /* <DEDUP_REMOVED lines=10> */
.L_x_129:
[----:B------:R-:W-:Y:S05]  /*7600*/  BSYNC B1 ;  /* 0x0000000000017941 */ /* 0x000fea0003800000 */
.L_x_128:
        /* <DEDUP_REMOVED lines=10> */
.L_x_131:
[----:B------:R-:W-:Y:S05]  /*76b0*/  BSYNC B1 ;  /* 0x0000000000017941 */ /* 0x000fea0003800000 */
.L_x_130:
        /* <DEDUP_REMOVED lines=10> */
.L_x_133:
[----:B------:R-:W-:Y:S05]  /*7760*/  BSYNC B1 ;  /* 0x0000000000017941 */ /* 0x000fea0003800000 */
.L_x_132:
        /* <DEDUP_REMOVED lines=10> */
.L_x_135:
[----:B------:R-:W-:Y:S05]  /*7810*/  BSYNC B1 ;  /* 0x0000000000017941 */ /* 0x000fea0003800000 */
.L_x_134:
        /* <DEDUP_REMOVED lines=10> */
.L_x_137:
[----:B------:R-:W-:Y:S05]  /*78c0*/  BSYNC B1 ;  /* 0x0000000000017941 */ /* 0x000fea0003800000 */
.L_x_136:
        /* <DEDUP_REMOVED lines=10> */
.L_x_139:
[----:B------:R-:W-:Y:S05]  /*7970*/  BSYNC B1 ;  /* 0x0000000000017941 */ /* 0x000fea0003800000 */
.L_x_138:
        /* <DEDUP_REMOVED lines=10> */
.L_x_141:
[----:B------:R-:W-:Y:S05]  /*7a20*/  BSYNC B1 ;  /* 0x0000000000017941 */ /* 0x000fea0003800000 */
.L_x_140:
        /* <DEDUP_REMOVED lines=10> */
.L_x_143:
[----:B------:R-:W-:Y:S05]  /*7ad0*/  BSYNC B1 ;  /* 0x0000000000017941 */ /* 0x000fea0003800000 */
.L_x_142:
        /* <DEDUP_REMOVED lines=10> */
.L_x_145:
[----:B------:R-:W-:Y:S05]  /*7b80*/  BSYNC B1 ;  /* 0x0000000000017941 */ /* 0x000fea0003800000 */
.L_x_144:
        /* <DEDUP_REMOVED lines=10> */
.L_x_147:
[----:B------:R-:W-:Y:S05]  /*7c30*/  BSYNC B1 ;  /* 0x0000000000017941 */ /* 0x000fea0003800000 */
.L_x_146:
        /* <DEDUP_REMOVED lines=10> */
.L_x_149:
[----:B------:R-:W-:Y:S05]  /*7ce0*/  BSYNC B1 ;  /* 0x0000000000017941 */ /* 0x000fea0003800000 */
.L_x_148:
        /* <DEDUP_REMOVED lines=10> */
.L_x_151:
[----:B------:R-:W-:Y:S05]  /*7d90*/  BSYNC B1 ;  /* 0x0000000000017941 */ /* 0x000fea0003800000 */
.L_x_150:
        /* <DEDUP_REMOVED lines=10> */
.L_x_153:
[----:B------:R-:W-:Y:S05]  /*7e40*/  BSYNC B1 ;  /* 0x0000000000017941 */ /* 0x000fea0003800000 */
.L_x_152:
        /* <DEDUP_REMOVED lines=10> */
.L_x_155:
[----:B------:R-:W-:Y:S05]  /*7ef0*/  BSYNC B1 ;  /* 0x0000000000017941 */ /* 0x000fea0003800000 */
.L_x_154:
        /* <DEDUP_REMOVED lines=10> */
.L_x_157:
[----:B------:R-:W-:Y:S05]  /*7fa0*/  BSYNC B1 ;  /* 0x0000000000017941 */ /* 0x000fea0003800000 */
.L_x_156:
        /* <DEDUP_REMOVED lines=10> */
.L_x_159:
[----:B------:R-:W-:Y:S05]  /*8050*/  BSYNC B1 ;  /* 0x0000000000017941 */ /* 0x000fea0003800000 */
.L_x_158:
        /* <DEDUP_REMOVED lines=10> */
.L_x_161:
[----:B------:R-:W-:Y:S05]  /*8100*/  BSYNC B1 ;  /* 0x0000000000017941 */ /* 0x000fea0003800000 */
.L_x_160:
        /* <DEDUP_REMOVED lines=10> */
.L_x_163:
[----:B------:R-:W-:Y:S05]  /*81b0*/  BSYNC B1 ;  /* 0x0000000000017941 */ /* 0x000fea0003800000 */
.L_x_162:
        /* <DEDUP_REMOVED lines=10> */
.L_x_165:
[----:B------:R-:W-:Y:S05]  /*8260*/  BSYNC B1 ;  /* 0x0000000000017941 */ /* 0x000fea0003800000 */
.L_x_164:
        /* <DEDUP_REMOVED lines=10> */
.L_x_167:
[----:B------:R-:W-:Y:S05]  /*8310*/  BSYNC B1 ;  /* 0x0000000000017941 */ /* 0x000fea0003800000 */
.L_x_166:
        /* <DEDUP_REMOVED lines=10> */
.L_x_169:
[----:B------:R-:W-:Y:S05]  /*83c0*/  BSYNC B1 ;  /* 0x0000000000017941 */ /* 0x000fea0003800000 */
.L_x_168:
        /* <DEDUP_REMOVED lines=10> */
.L_x_171:
[----:B------:R-:W-:Y:S05]  /*8470*/  BSYNC B1 ;  /* 0x0000000000017941 */ /* 0x000fea0003800000 */
.L_x_170:
        /* <DEDUP_REMOVED lines=10> */
.L_x_173:
[----:B------:R-:W-:Y:S05]  /*8520*/  BSYNC B1 ;  /* 0x0000000000017941 */ /* 0x000fea0003800000 */
.L_x_172:
        /* <DEDUP_REMOVED lines=10> */
.L_x_175:
[----:B------:R-:W-:Y:S05]  /*85d0*/  BSYNC B1 ;  /* 0x0000000000017941 */ /* 0x000fea0003800000 */
.L_x_174:
        /* <DEDUP_REMOVED lines=10> */
.L_x_177:
[----:B------:R-:W-:Y:S05]  /*8680*/  BSYNC B1 ;  /* 0x0000000000017941 */ /* 0x000fea0003800000 */
.L_x_176:
        /* <DEDUP_REMOVED lines=10> */
.L_x_179:
[----:B------:R-:W-:Y:S05]  /*8730*/  BSYNC B1 ;  /* 0x0000000000017941 */ /* 0x000fea0003800000 */
.L_x_178:
        /* <DEDUP_REMOVED lines=10> */
.L_x_181:
[----:B------:R-:W-:Y:S05]  /*87e0*/  BSYNC B1 ;  /* 0x0000000000017941 */ /* 0x000fea0003800000 */
.L_x_180:
        /* <DEDUP_REMOVED lines=10> */
.L_x_183:
[----:B------:R-:W-:Y:S05]  /*8890*/  BSYNC B1 ;  /* 0x0000000000017941 */ /* 0x000fea0003800000 */
.L_x_182:
        /* <DEDUP_REMOVED lines=10> */
.L_x_185:
[----:B------:R-:W-:Y:S05]  /*8940*/  BSYNC B1 ;  /* 0x0000000000017941 */ /* 0x000fea0003800000 */
.L_x_184:
        /* <DEDUP_REMOVED lines=10> */
.L_x_187:
[----:B------:R-:W-:Y:S05]  /*89f0*/  BSYNC B1 ;  /* 0x0000000000017941 */ /* 0x000fea0003800000 */
.L_x_186:
        /* <DEDUP_REMOVED lines=10> */
.L_x_189:
[----:B------:R-:W-:Y:S05]  /*8aa0*/  BSYNC B1 ;  /* 0x0000000000017941 */ /* 0x000fea0003800000 */
.L_x_188:
        /* <DEDUP_REMOVED lines=10> */
.L_x_191:
[----:B------:R-:W-:Y:S05]  /*8b50*/  BSYNC B1 ;  /* 0x0000000000017941 */ /* 0x000fea0003800000 */
.L_x_190:
        /* <DEDUP_REMOVED lines=10> */
.L_x_193:
[----:B------:R-:W-:Y:S05]  /*8c00*/  BSYNC B1 ;  /* 0x0000000000017941 */ /* 0x000fea0003800000 */
.L_x_192:
        /* <DEDUP_REMOVED lines=10> */
.L_x_195:
[----:B------:R-:W-:Y:S05]  /*8cb0*/  BSYNC B1 ;  /* 0x0000000000017941 */ /* 0x000fea0003800000 */
.L_x_194:
        /* <DEDUP_REMOVED lines=10> */
.L_x_197:
[----:B------:R-:W-:Y:S05]  /*8d60*/  BSYNC B1 ;  /* 0x0000000000017941 */ /* 0x000fea0003800000 */
.L_x_196:
        /* <DEDUP_REMOVED lines=10> */
.L_x_199:
[----:B------:R-:W-:Y:S05]  /*8e10*/  BSYNC B1 ;  /* 0x0000000000017941 */ /* 0x000fea0003800000 */
.L_x_198:
        /* <DEDUP_REMOVED lines=10> */
.L_x_201:
[----:B------:R-:W-:Y:S05]  /*8ec0*/  BSYNC B1 ;  /* 0x0000000000017941 */ /* 0x000fea0003800000 */
.L_x_200:
        /* <DEDUP_REMOVED lines=10> */
.L_x_203:
[----:B------:R-:W-:Y:S05]  /*8f70*/  BSYNC B1 ;  /* 0x0000000000017941 */ /* 0x000fea0003800000 */
.L_x_202:
        /* <DEDUP_REMOVED lines=10> */
.L_x_205:
[----:B------:R-:W-:Y:S05]  /*9020*/  BSYNC B1 ;  /* 0x0000000000017941 */ /* 0x000fea0003800000 */
.L_x_204:
        /* <DEDUP_REMOVED lines=10> */
.L_x_207:
[----:B------:R-:W-:Y:S05]  /*90d0*/  BSYNC B1 ;  /* 0x0000000000017941 */ /* 0x000fea0003800000 */
.L_x_206:
        /* <DEDUP_REMOVED lines=10> */
.L_x_209:
[----:B------:R-:W-:Y:S05]  /*9180*/  BSYNC B1 ;  /* 0x0000000000017941 */ /* 0x000fea0003800000 */
.L_x_208:
        /* <DEDUP_REMOVED lines=10> */
.L_x_211:
[----:B------:R-:W-:Y:S05]  /*9230*/  BSYNC B1 ;  /* 0x0000000000017941 */ /* 0x000fea0003800000 */
.L_x_210:
        /* <DEDUP_REMOVED lines=10> */
.L_x_213:
[----:B------:R-:W-:Y:S05]  /*92e0*/  BSYNC B1 ;  /* 0x0000000000017941 */ /* 0x000fea0003800000 */
.L_x_212:
        /* <DEDUP_REMOVED lines=10> */
.L_x_215:
[----:B------:R-:W-:Y:S05]  /*9390*/  BSYNC B1 ;  /* 0x0000000000017941 */ /* 0x000fea0003800000 */
.L_x_214:
        /* <DEDUP_REMOVED lines=10> */
.L_x_217:
[----:B------:R-:W-:Y:S05]  /*9440*/  BSYNC B1 ;  /* 0x0000000000017941 */ /* 0x000fea0003800000 */
.L_x_216:
        /* <DEDUP_REMOVED lines=10> */
.L_x_219:
[----:B------:R-:W-:Y:S05]  /*94f0*/  BSYNC B1 ;  /* 0x0000000000017941 */ /* 0x000fea0003800000 */
.L_x_218:
        /* <DEDUP_REMOVED lines=10> */
.L_x_221:
[----:B------:R-:W-:Y:S05]  /*95a0*/  BSYNC B1 ;  /* 0x0000000000017941 */ /* 0x000fea0003800000 */
.L_x_220:
        /* <DEDUP_REMOVED lines=10> */
.L_x_223:
[----:B------:R-:W-:Y:S05]  /*9650*/  BSYNC B1 ;  /* 0x0000000000017941 */ /* 0x000fea0003800000 */
.L_x_222:
        /* <DEDUP_REMOVED lines=10> */
.L_x_225:
[----:B------:R-:W-:Y:S05]  /*9700*/  BSYNC B1 ;  /* 0x0000000000017941 */ /* 0x000fea0003800000 */
.L_x_224:
        /* <DEDUP_REMOVED lines=10> */
.L_x_227:
[----:B------:R-:W-:Y:S05]  /*97b0*/  BSYNC B1 ;  /* 0x0000000000017941 */ /* 0x000fea0003800000 */
.L_x_226:
        /* <DEDUP_REMOVED lines=10> */
.L_x_229:
[----:B------:R-:W-:Y:S05]  /*9860*/  BSYNC B1 ;  /* 0x0000000000017941 */ /* 0x000fea0003800000 */
.L_x_228:
        /* <DEDUP_REMOVED lines=10> */
.L_x_231:
[----:B------:R-:W-:Y:S05]  /*9910*/  BSYNC B1 ;  /* 0x0000000000017941 */ /* 0x000fea0003800000 */
.L_x_230:
        /* <DEDUP_REMOVED lines=10> */
.L_x_233:
[----:B------:R-:W-:Y:S05]  /*99c0*/  BSYNC B1 ;  /* 0x0000000000017941 */ /* 0x000fea0003800000 */
.L_x_232:
        /* <DEDUP_REMOVED lines=10> */
.L_x_235:
[----:B------:R-:W-:Y:S05]  /*9a70*/  BSYNC B1 ;  /* 0x0000000000017941 */ /* 0x000fea0003800000 */
.L_x_234:
        /* <DEDUP_REMOVED lines=10> */
.L_x_237:
[----:B------:R-:W-:Y:S05]  /*9b20*/  BSYNC B1 ;  /* 0x0000000000017941 */ /* 0x000fea0003800000 */
.L_x_236:
        /* <DEDUP_REMOVED lines=10> */
.L_x_239:
[----:B------:R-:W-:Y:S05]  /*9bd0*/  BSYNC B1 ;  /* 0x0000000000017941 */ /* 0x000fea0003800000 */
.L_x_238:
        /* <DEDUP_REMOVED lines=10> */
.L_x_241:
[----:B------:R-:W-:Y:S05]  /*9c80*/  BSYNC B1 ;  /* 0x0000000000017941 */ /* 0x000fea0003800000 */
.L_x_240:
        /* <DEDUP_REMOVED lines=10> */
.L_x_243:
[----:B------:R-:W-:Y:S05]  /*9d30*/  BSYNC B1 ;  /* 0x0000000000017941 */ /* 0x000fea0003800000 */
.L_x_242:
        /* <DEDUP_REMOVED lines=10> */
.L_x_245:
[----:B------:R-:W-:Y:S05]  /*9de0*/  BSYNC B1 ;  /* 0x0000000000017941 */ /* 0x000fea0003800000 */
.L_x_244:
        /* <DEDUP_REMOVED lines=10> */
.L_x_247:
[----:B------:R-:W-:Y:S05]  /*9e90*/  BSYNC B1 ;  /* 0x0000000000017941 */ /* 0x000fea0003800000 */
.L_x_246:
        /* <DEDUP_REMOVED lines=10> */
.L_x_249:
[----:B------:R-:W-:Y:S05]  /*9f40*/  BSYNC B1 ;  /* 0x0000000000017941 */ /* 0x000fea0003800000 */
.L_x_248:
        /* <DEDUP_REMOVED lines=10> */
.L_x_251:
[----:B------:R-:W-:Y:S05]  /*9ff0*/  BSYNC B1 ;  /* 0x0000000000017941 */ /* 0x000fea0003800000 */
.L_x_250:
        /* <DEDUP_REMOVED lines=10> */
.L_x_253:
[----:B------:R-:W-:Y:S05]  /*a0a0*/  BSYNC B1 ;  /* 0x0000000000017941 */ /* 0x000fea0003800000 */
.L_x_252:
        /* <DEDUP_REMOVED lines=10> */
.L_x_255:
[----:B------:R-:W-:Y:S05]  /*a150*/  BSYNC B1 ;  /* 0x0000000000017941 */ /* 0x000fea0003800000 */
.L_x_254:
        /* <DEDUP_REMOVED lines=10> */
.L_x_257:
[----:B------:R-:W-:Y:S05]  /*a200*/  BSYNC B1 ;  /* 0x0000000000017941 */ /* 0x000fea0003800000 */
.L_x_256:
        /* <DEDUP_REMOVED lines=10> */
.L_x_259:
[----:B------:R-:W-:Y:S05]  /*a2b0*/  BSYNC B1 ;  /* 0x0000000000017941 */ /* 0x000fea0003800000 */
.L_x_258:
        /* <DEDUP_REMOVED lines=10> */
.L_x_261:
[----:B------:R-:W-:Y:S05]  /*a360*/  BSYNC B1 ;  /* 0x0000000000017941 */ /* 0x000fea0003800000 */
.L_x_260:
        /* <DEDUP_REMOVED lines=10> */
.L_x_263:
[----:B------:R-:W-:Y:S05]  /*a410*/  BSYNC B1 ;  /* 0x0000000000017941 */ /* 0x000fea0003800000 */
.L_x_262:
        /* <DEDUP_REMOVED lines=10> */
.L_x_265:
[----:B------:R-:W-:Y:S05]  /*a4c0*/  BSYNC B1 ;  /* 0x0000000000017941 */ /* 0x000fea0003800000 */
.L_x_264:
        /* <DEDUP_REMOVED lines=10> */
.L_x_267:
[----:B------:R-:W-:Y:S05]  /*a570*/  BSYNC B1 ;  /* 0x0000000000017941 */ /* 0x000fea0003800000 */
.L_x_266:
        /* <DEDUP_REMOVED lines=10> */
.L_x_269:
[----:B------:R-:W-:Y:S05]  /*a620*/  BSYNC B1 ;  /* 0x0000000000017941 */ /* 0x000fea0003800000 */
.L_x_268:
        /* <DEDUP_REMOVED lines=10> */
.L_x_271:
[----:B------:R-:W-:Y:S05]  /*a6d0*/  BSYNC B1 ;  /* 0x0000000000017941 */ /* 0x000fea0003800000 */
.L_x_270:
        /* <DEDUP_REMOVED lines=10> */
.L_x_273:
[----:B------:R-:W-:Y:S05]  /*a780*/  BSYNC B1 ;  /* 0x0000000000017941 */ /* 0x000fea0003800000 */
.L_x_272:
        /* <DEDUP_REMOVED lines=10> */
.L_x_275:
[----:B------:R-:W-:Y:S05]  /*a830*/  BSYNC B1 ;  /* 0x0000000000017941 */ /* 0x000fea0003800000 */
.L_x_274:
        /* <DEDUP_REMOVED lines=10> */
.L_x_277:
[----:B------:R-:W-:Y:S05]  /*a8e0*/  BSYNC B1 ;  /* 0x0000000000017941 */ /* 0x000fea0003800000 */
.L_x_276:
[----:B0-234-:R-:W2:Y:S01]  /*a8f0*/  LDL.LU R10, [R1+0x1f4] ;  /* 0x0001f400010a7983 */ /* 0x01dea20000300800 */
[----:B-----5:R-:W-:Y:S01]  /*a900*/  SHF.L.U32 R11, R23, 0x10, RZ ;  /* 0x00000010170b7819 */ /* 0x020fe200000006ff */
        /* <DEDUP_REMOVED lines=8> */
.L_x_279:
[----:B------:R-:W-:Y:S05]  /*a990*/  BSYNC B1 ;  /* 0x0000000000017941 */ /* 0x000fea0003800000 */
.L_x_278:
[----:B------:R-:W3:Y:S01]  /*a9a0*/  LDL.LU R10, [R1+0x1f8] ;  /* 0x0001f800010a7983 */ /* 0x000ee20000300800 */
[----:B0----5:R-:W-:Y:S01]  /*a9b0*/  IMAD.U32 R11, R23, 0x10000, RZ ;  /* 0x00010000170b7824 */ /* 0x021fe200078e00ff */
[----:B------:R-:W-:Y:S01]  /*a9c0*/  ISETP.GT.AND P1, PT, R0, 0xf9, P0 ;  /* 0x000000f90000780c */ /* 0x000fe20000724270 */
[----:B------:R-:W-:Y:S01]  /*a9d0*/  BSSY B1, `(.L_x_280) ;  /* 0x000000a000017945 */ /* 0x000fe20003800000 */
[----:B------:R-:W-:Y:S01]  /*a9e0*/  IADD3 R167, P0, R3, 0x80, RZ ;  /* 0x0000008003a77810 */ /* 0x000fe20007f1e0ff */
[----:B------:R-:W-:-:S04]  /*a9f0*/  FMUL R11, R11, R16 ;  /* 0x000000100b0b7220 */ /* 0x000fc80000400000 */
[----:B---3--:R-:W-:-:S05]  /*aa00*/  FFMA R11, R10, R2, R11 ;  /* 0x000000020a0b7223 */ /* 0x008fca000000000b */
[----:B------:R-:W-:-:S04]  /*aa10*/  F2FP.BF16.F32.PACK_AB R11, RZ, R11 ;  /* 0x0000000bff0b723e */ /* 0x000fc800000010ff */
[----:B------:R-:W-:Y:S01]  /*aa20*/  PRMT R3, R11, 0x7610, R3 ;  /* 0x000076100b037816 */ /* 0x000fe20000000003 */
[----:B------:R-:W-:-:S04]  /*aa30*/  IMAD.X R11, RZ, RZ, UR7, P0 ;  /* 0x00000007ff0b7e24 */ /* 0x000fc800080e06ff */
[----:B------:R0:W-:Y:S01]  /*aa40*/  @P2 STG.E.U16 desc[UR36][R6.64+0x1f0], R3 ;  /* 0x0001f00306002986 */ /* 0x0001e2000c101524 */
[----:B------:R-:W-:Y:S05]  /*aa50*/  @!P1 BRA `(.L_x_281) ;  /* 0x0000000000049947 */ /* 0x000fea0003800000 */
[----:B------:R3:W5:Y:S02]  /*aa60*/  LDG.E.LTC128B.U16 R23, desc[UR36][R8.64+0x1f2] ;  /* 0x0001f22408177981 */ /* 0x000764000c1e1520 */
.L_x_281:
[----:B------:R-:W-:Y:S05]  /*aa70*/  BSYNC B1 ;  /* 0x0000000000017941 */ /* 0x000fea0003800000 */
.L_x_280:
[----:B------:R-:W4:Y:S01]  /*aa80*/  LDL.LU R10, [R1+0x1fc] ;  /* 0x0001fc00010a7983 */ /* 0x000f220000300800 */
[----:B0----5:R-:W-:Y:S01]  /*aa90*/  IMAD.U32 R3, R23, 0x10000, RZ ;  /* 0x0001000017037824 */ /* 0x021fe200078e00ff */
[----:B------:R-:W-:Y:S01]  /*aaa0*/  ISETP.GT.AND P0, PT, R17, 0x80, PT ;  /* 0x000000801100780c */ /* 0x000fe20003f04270 */
[----:B--23--:R-:W-:Y:S02]  /*aab0*/  IMAD R8, R11, R14, RZ ;  /* 0x0000000e0b087224 */ /* 0x00cfe400078e02ff */
[----:B------:R-:W-:Y:S01]  /*aac0*/  FMUL R3, R3, R16 ;  /* 0x0000001003037220 */ /* 0x000fe20000400000 */
[----:B------:R-:W-:Y:S01]  /*aad0*/  ISETP.GT.AND P4, PT, R0, RZ, P0 ;  /* 0x000000ff0000720c */ /* 0x000fe20000784270 */
[C---:B------:R-:W-:Y:S02]  /*aae0*/  IMAD R165, R167.reuse, R15, R8 ;  /* 0x0000000fa7a57224 */ /* 0x040fe400078e0208 */
[----:B------:R-:W-:-:S04]  /*aaf0*/  IMAD.WIDE.U32 R8, R167, R14, R20 ;  /* 0x0000000ea7087225 */ /* 0x000fc800078e0014 */
[----:B------:R-:W-:Y:S02]  /*ab00*/  IMAD.IADD R9, R9, 0x1, R165 ;  /* 0x0000000109097824 */ /* 0x000fe400078e02a5 */
[----:B----4-:R-:W-:Y:S01]  /*ab10*/  FFMA R3, R10, R2, R3 ;  /* 0x000000020a037223 */ /* 0x010fe20000000003 */
[----:B------:R-:W-:-:S04]  /*ab20*/  LEA R10, P2, R8, R12, 0x1 ;  /* 0x0000000c080a7211 */ /* 0x000fc800078408ff */
[----:B------:R-:W-:Y:S02]  /*ab30*/  F2FP.BF16.F32.PACK_AB R3, RZ, R3 ;  /* 0x00000003ff03723e */ /* 0x000fe400000010ff */
[--C-:B------:R-:W-:Y:S02]  /*ab40*/  LEA.HI.X R11, R8, R13, R9.reuse, 0x1, P2 ;  /* 0x0000000d080b7211 */ /* 0x100fe400010f0c09 */
[----:B------:R-:W-:-:S05]  /*ab50*/  PRMT R9, R3, 0x7610, R9 ;  /* 0x0000761003097816 */ /* 0x000fca0000000009 */
[----:B------:R0:W-:Y:S04]  /*ab60*/  @P1 STG.E.U16 desc[UR36][R6.64+0x1f2], R9 ;  /* 0x0001f20906001986 */ /* 0x0001e8000c101524 */
[----:B------:R-:W2:Y:S01]  /*ab70*/  @P4 LDG.E.LTC128B.U16 R23, desc[UR36][R10.64] ;  /* 0x000000240a174981 */ /* 0x000ea2000c1e1520 */
[----:B-1----:R-:W-:Y:S01]  /*ab80*/  IMAD.U32 R159, RZ, RZ, UR8 ;  /* 0x00000008ff9f7e24 */ /* 0x002fe2000f8e00ff */
[----:B------:R-:W-:Y:S01]  /*ab90*/  MOV R161, UR8 ;  /* 0x0000000800a17c02 */ /* 0x000fe20008000f00 */
[----:B------:R-:W-:Y:S01]  /*aba0*/  IMAD.U32 R164, RZ, RZ, UR9 ;  /* 0x00000009ffa47e24 */ /* 0x000fe2000f8e00ff */
[----:B------:R-:W-:Y:S01]  /*abb0*/  ISETP.GT.AND P2, PT, R0, 0x1, P0 ;  /* 0x000000010000780c */ /* 0x000fe20000744270 */
[----:B------:R-:W-:Y:S01]  /*abc0*/  IMAD.SHL.U32 R159, R159, 0x100, RZ ;  /* 0x000001009f9f7824 */ /* 0x000fe200078e00ff */
[----:B------:R-:W-:Y:S01]  /*abd0*/  BSSY B1, `(.L_x_282) ;  /* 0x0000011000017945 */ /* 0x000fe20003800000 */
[----:B0-----:R-:W-:Y:S01]  /*abe0*/  IMAD.WIDE.U32 R8, R167, R14, R18 ;  /* 0x0000000ea7087225 */ /* 0x001fe200078e0012 */
[----:B------:R-:W-:-:S03]  /*abf0*/  SHF.L.U64.HI R161, R161, 0x8, R164 ;  /* 0x00000008a1a17819 */ /* 0x000fc600000102a4 */
[----:B------:R-:W-:Y:S02]  /*ac00*/  IMAD.IADD R9, R165, 0x1, R9 ;  /* 0x00000001a5097824 */ /* 0x000fe400078e0209 */
[----:B------:R-:W-:Y:S01]  /*ac10*/  IMAD.WIDE.U32 R162, R22, UR43, R8 ;  /* 0x0000002b16a27c25 */ /* 0x000fe2000f8e0008 */
[----:B------:R-:W-:-:S03]  /*ac20*/  IADD3 R8, P1, R159, R4, RZ ;  /* 0x000000049f087210 */ /* 0x000fc60007f3e0ff */
[----:B------:R-:W-:Y:S01]  /*ac30*/  IMAD.IADD R7, R157, 0x1, R163 ;  /* 0x000000019d077824 */ /* 0x000fe200078e02a3 */
[----:B------:R-:W-:Y:S01]  /*ac40*/  LEA R6, P3, R162, R12, 0x1 ;  /* 0x0000000ca2067211 */ /* 0x000fe200078608ff */
[----:B------:R-:W-:-:S03]  /*ac50*/  IMAD.X R9, R161, 0x1, R5, P1 ;  /* 0x00000001a1097824 */ /* 0x000fc600008e0605 */
[----:B------:R-:W-:Y:S01]  /*ac60*/  LEA.HI.X R7, R162, R13, R7, 0x1, P3 ;  /* 0x0000000da2077211 */ /* 0x000fe200018f0c07 */
[----:B--2---:R-:W-:-:S04]  /*ac70*/  IMAD.U32 R3, R23, 0x10000, RZ ;  /* 0x0001000017037824 */ /* 0x004fc800078e00ff */
[----:B------:R-:W-:-:S04]  /*ac80*/  FMUL R3, R3, R16 ;  /* 0x0000001003037220 */ /* 0x000fc80000400000 */
[----:B------:R-:W-:-:S05]  /*ac90*/  FFMA R3, R24, R2, R3 ;  /* 0x0000000218037223 */ /* 0x000fca0000000003 */
[----:B------:R-:W-:-:S05]  /*aca0*/  F2FP.BF16.F32.PACK_AB R3, RZ, R3 ;  /* 0x00000003ff03723e */ /* 0x000fca00000010ff */
[----:B------:R0:W-:Y:S01]  /*acb0*/  @P4 STG.E.U16 desc[UR36][R8.64], R3 ;  /* 0x0000000308004986 */ /* 0x0001e2000c101524 */
[----:B------:R-:W-:Y:S05]  /*acc0*/  @!P2 BRA `(.L_x_283) ;  /* 0x000000000004a947 */ /* 0x000fea0003800000 */
[----:B------:R1:W5:Y:S02]  /*acd0*/  LDG.E.LTC128B.U16 R23, desc[UR36][R6.64+0x2] ;  /* 0x0000022406177981 */ /* 0x000364000c1e1520 */
.L_x_283:
[----:B------:R-:W-:Y:S05]  /*ace0*/  BSYNC B1 ;  /* 0x0000000000017941 */ /* 0x000fea0003800000 */
.L_x_282:
[----:B0----5:R-:W-:Y:S01]  /*acf0*/  IMAD.U32 R3, R23, 0x10000, RZ ;  /* 0x0001000017037824 */ /* 0x021fe200078e00ff */
[----:B------:R-:W-:Y:S01]  /*ad00*/  ISETP.GT.AND P1, PT, R17, 0x88, PT ;  /* 0x000000881100780c */ /* 0x000fe20003f24270 */
[----:B------:R-:W-:Y:S01]  /*ad10*/  IMAD.WIDE.U32 R14, R167, R14, R154 ;  /* 0x0000000ea70e7225 */ /* 0x000fe200078e009a */
[----:B------:R-:W-:Y:S03]  /*ad20*/  BSSY B1, `(.L_x_284) ;  /* 0x0000010000017945 */ /* 0x000fe60003800000 */
[----:B------:R-:W-:Y:S01]  /*ad30*/  FMUL R10, R3, R16 ;  /* 0x00000010030a7220 */ /* 0x000fe20000400000 */
[----:B------:R-:W-:Y:S01]  /*ad40*/  ISETP.GT.AND P3, PT, R0, RZ, P1 ;  /* 0x000000ff0000720c */ /* 0x000fe20000f64270 */
[----:B------:R-:W-:Y:S01]  /*ad50*/  IMAD.IADD R165, R165, 0x1, R15 ;  /* 0x00000001a5a57824 */ /* 0x000fe200078e020f */
[----:B------:R-:W-:Y:S01]  /*ad60*/  IADD3 R152, P4, R152, R14, RZ ;  /* 0x0000000e98987210 */ /* 0x000fe20007f9e0ff */
[----:B------:R-:W-:Y:S01]  /*ad70*/  FFMA R10, R25, R2, R10 ;  /* 0x00000002190a7223 */ /* 0x000fe2000000000a */
[----:B------:R-:W-:-:S03]  /*ad80*/  IADD3 R14, P5, R18, R14, RZ ;  /* 0x0000000e120e7210 */ /* 0x000fc60007fbe0ff */
[----:B------:R-:W-:Y:S01]  /*ad90*/  IMAD.X R20, R165, 0x1, R21, P4 ;  /* 0x00000001a5147824 */ /* 0x000fe200020e0615 */
[----:B------:R-:W-:Y:S02]  /*ada0*/  F2FP.BF16.F32.PACK_AB R3, RZ, R10 ;  /* 0x0000000aff03723e */ /* 0x000fe400000010ff */
[C---:B------:R-:W-:Y:S02]  /*adb0*/  LEA R10, P4, R152.reuse, R12, 0x1 ;  /* 0x0000000c980a7211 */ /* 0x040fe400078808ff */
[----:B------:R-:W-:Y:S02]  /*adc0*/  PRMT R17, R3, 0x7610, R17 ;  /* 0x0000761003117816 */ /* 0x000fe40000000011 */
[----:B------:R-:W-:Y:S02]  /*add0*/  LEA.HI.X R11, R152, R13, R20, 0x1, P4 ;  /* 0x0000000d980b7211 */ /* 0x000fe400020f0c14 */
[----:B------:R-:W-:Y:S01]  /*ade0*/  PRMT R3, R23, 0x7610, R3 ;  /* 0x0000761017037816 */ /* 0x000fe20000000003 */
[----:B------:R0:W-:Y:S01]  /*adf0*/  @P2 STG.E.U16 desc[UR36][R8.64+0x2], R17 ;  /* 0x0000021108002986 */ /* 0x0001e2000c101524 */
[----:B------:R-:W-:Y:S05]  /*ae00*/  @!P3 BRA `(.L_x_285) ;  /* 0x000000000004b947 */ /* 0x000fea0003800000 */
[----:B------:R2:W5:Y:S02]  /*ae10*/  LDG.E.LTC128B.U16 R3, desc[UR36][R10.64] ;  /* 0x000000240a037981 */ /* 0x000564000c1e1520 */
.L_x_285:
[----:B------:R-:W-:Y:S05]  /*ae20*/  BSYNC B1 ;  /* 0x0000000000017941 */ /* 0x000fea0003800000 */
.L_x_284:
[----:B--2--5:R-:W-:Y:S01]  /*ae30*/  SHF.L.U32 R11, R3, 0x10, RZ ;  /* 0x00000010030b7819 */ /* 0x024fe200000006ff */
[----:B------:R-:W-:Y:S01]  /*ae40*/  IMAD.X R15, R19, 0x1, R165, P5 ;  /* 0x00000001130f7824 */ /* 0x000fe200028e06a5 */
[----:B------:R-:W-:Y:S01]  /*ae50*/  IADD3 R10, P2, R8, R158, RZ ;  /* 0x0000009e080a7210 */ /* 0x000fe20007f5e0ff */
[----:B------:R-:W-:Y:S01]  /*ae60*/  BSSY B1, `(.L_x_286) ;  /* 0x000000d000017945 */ /* 0x000fe20003800000 */
[----:B------:R-:W-:Y:S01]  /*ae70*/  ISETP.GT.AND P5, PT, R0, 0x1, P1 ;  /* 0x000000010000780c */ /* 0x000fe20000fa4270 */
[----:B------:R-:W-:Y:S01]  /*ae80*/  FMUL R11, R11, R16 ;  /* 0x000000100b0b7220 */ /* 0x000fe20000400000 */
[----:B------:R-:W-:-:S04]  /*ae90*/  IMAD.WIDE.U32 R22, R22, UR43, R14 ;  /* 0x0000002b16167c25 */ /* 0x000fc8000f8e000e */
[----:B------:R-:W-:Y:S01]  /*aea0*/  FFMA R11, R26, R2, R11 ;  /* 0x000000021a0b7223 */ /* 0x000fe2000000000b */
[----:B------:R-:W-:Y:S01]  /*aeb0*/  IMAD.IADD R157, R157, 0x1, R23 ;  /* 0x000000019d9d7824 */ /* 0x000fe200078e0217 */
[----:B------:R-:W-:-:S03]  /*aec0*/  LEA R12, P4, R22, R12, 0x1 ;  /* 0x0000000c160c7211 */ /* 0x000fc600078808ff */
[----:B------:R-:W-:Y:S01]  /*aed0*/  F2FP.BF16.F32.PACK_AB R14, RZ, R11 ;  /* 0x0000000bff0e723e */ /* 0x000fe200000010ff */
[----:B------:R-:W-:Y:S01]  /*aee0*/  IMAD.X R11, R9, 0x1, R156, P2 ;  /* 0x00000001090b7824 */ /* 0x000fe200010e069c */
[----:B------:R-:W-:-:S04]  /*aef0*/  LEA.HI.X R13, R22, R13, R157, 0x1, P4 ;  /* 0x0000000d160d7211 */ /* 0x000fc800020f0c9d */
[----:B------:R2:W-:Y:S01]  /*af00*/  @P3 STG.E.U16 desc[UR36][R10.64], R14 ;  /* 0x0000000e0a003986 */ /* 0x0005e2000c101524 */
[----:B------:R-:W-:Y:S05]  /*af10*/  @!P5 BRA `(.L_x_287) ;  /* 0x000000000004d947 */ /* 0x000fea0003800000 */
[----:B------:R3:W5:Y:S02]  /*af20*/  LDG.E.LTC128B.U16 R3, desc[UR36][R12.64+0x2] ;  /* 0x000002240c037981 */ /* 0x000764000c1e1520 */
.L_x_287:
[----:B------:R-:W-:Y:S05]  /*af30*/  BSYNC B1 ;  /* 0x0000000000017941 */ /* 0x000fea0003800000 */
.L_x_286:
[----:B-----5:R-:W-:Y:S01]  /*af40*/  IMAD.U32 R15, R3, 0x10000, RZ ;  /* 0x00010000030f7824 */ /* 0x020fe200078e00ff */
[----:B------:R-:W-:Y:S01]  /*af50*/  ISETP.GT.AND P2, PT, R0, 0x8, P0 ;  /* 0x000000080000780c */ /* 0x000fe20000744270 */
[----:B------:R-:W-:Y:S02]  /*af60*/  BSSY B1, `(.L_x_288) ;  /* 0x0000007000017945 */ /* 0x000fe40003800000 */
[----:B--2---:R-:W-:-:S04]  /*af70*/  FMUL R14, R15, R16 ;  /* 0x000000100f0e7220 */ /* 0x004fc80000400000 */
[----:B------:R-:W-:-:S05]  /*af80*/  FFMA R14, R27, R2, R14 ;  /* 0x000000021b0e7223 */ /* 0x000fca000000000e */
[----:B------:R-:W-:-:S05]  /*af90*/  F2FP.BF16.F32.PACK_AB R14, RZ, R14 ;  /* 0x0000000eff0e723e */ /* 0x000fca00000010ff */
[----:B------:R2:W-:Y:S01]  /*afa0*/  @P5 STG.E.U16 desc[UR36][R10.64+0x2], R14 ;  /* 0x0000020e0a005986 */ /* 0x0005e2000c101524 */
[----:B------:R-:W-:Y:S05]  /*afb0*/  @!P2 BRA `(.L_x_289) ;  /* 0x000000000004a947 */ /* 0x000fea0003800000 */
[----:B------:R4:W5:Y:S02]  /*afc0*/  LDG.E.LTC128B.U16 R3, desc[UR36][R6.64+0x10] ;  /* 0x0000102406037981 */ /* 0x000964000c1e1520 */
.L_x_289:
[----:B------:R-:W-:Y:S05]  /*afd0*/  BSYNC B1 ;  /* 0x0000000000017941 */ /* 0x000fea0003800000 */
.L_x_288:
[----:B--2--5:R-:W-:Y:S01]  /*afe0*/  IMAD.U32 R11, R3, 0x10000, RZ ;  /* 0x00010000030b7824 */ /* 0x024fe200078e00ff */
[----:B------:R-:W-:Y:S01]  /*aff0*/  ISETP.GT.AND P3, PT, R0, 0x9, P0 ;  /* 0x000000090000780c */ /* 0x000fe20000764270 */
[----:B------:R-:W-:Y:S02]  /*b000*/  BSSY B1, `(.L_x_290) ;  /* 0x0000007000017945 */ /* 0x000fe40003800000 */
[----:B------:R-:W-:-:S04]  /*b010*/  FMUL R11, R11, R16 ;  /* 0x000000100b0b7220 */ /* 0x000fc80000400000 */
[----:B------:R-:W-:-:S05]  /*b020*/  FFMA R11, R28, R2, R11 ;  /* 0x000000021c0b7223 */ /* 0x000fca000000000b */
[----:B------:R-:W-:-:S05]  /*b030*/  F2FP.BF16.F32.PACK_AB R11, RZ, R11 ;  /* 0x0000000bff0b723e */ /* 0x000fca00000010ff */
[----:B------:R2:W-:Y:S01]  /*b040*/  @P2 STG.E.U16 desc[UR36][R8.64+0x10], R11 ;  /* 0x0000100b08002986 */ /* 0x0005e2000c101524 */
[----:B------:R-:W-:Y:S05]  /*b050*/  @!P3 BRA `(.L_x_291) ;  /* 0x000000000004b947 */ /* 0x000fea0003800000 */
[----:B------:R0:W5:Y:S02]  /*b060*/  LDG.E.LTC128B.U16 R3, desc[UR36][R6.64+0x12] ;  /* 0x0000122406037981 */ /* 0x000164000c1e1520 */
.L_x_291:
[----:B------:R-:W-:Y:S05]  /*b070*/  BSYNC B1 ;  /* 0x0000000000017941 */ /* 0x000fea0003800000 */
.L_x_290:
        /* <DEDUP_REMOVED lines=9> */
.L_x_293:
[----:B------:R-:W-:Y:S05]  /*b110*/  BSYNC B1 ;  /* 0x0000000000017941 */ /* 0x000fea0003800000 */
.L_x_292:
[----:B-----5:R-:W-:Y:S01]  /*b120*/  IMAD.U32 R11, R3, 0x10000, RZ ;  /* 0x00010000030b7824 */ /* 0x020fe200078e00ff */
[----:B--2---:R-:W-:Y:S01]  /*b130*/  IADD3 R10, P3, R158, R8, RZ ;  /* 0x000000089e0a7210 */ /* 0x004fe20007f7e0ff */
[----:B------:R-:W-:Y:S01]  /*b140*/  BSSY B1, `(.L_x_294) ;  /* 0x0000009000017945 */ /* 0x000fe20003800000 */
[----:B------:R-:W-:Y:S01]  /*b150*/  ISETP.GT.AND P2, PT, R0, 0x9, P1 ;  /* 0x000000090000780c */ /* 0x000fe20000f44270 */
[----:B------:R-:W-:-:S04]  /*b160*/  FMUL R11, R11, R16 ;  /* 0x000000100b0b7220 */ /* 0x000fc80000400000 */
[----:B------:R-:W-:-:S05]  /*b170*/  FFMA R11, R30, R2, R11 ;  /* 0x000000021e0b7223 */ /* 0x000fca000000000b */
[----:B------:R-:W-:Y:S02]  /*b180*/  F2FP.BF16.F32.PACK_AB R14, RZ, R11 ;  /* 0x0000000bff0e723e */ /* 0x000fe400000010ff */
[----:B------:R-:W-:-:S05]  /*b190*/  IADD3.X R11, R156, R9, RZ, P3, !PT ;  /* 0x000000099c0b7210 */ /* 0x000fca0001ffe4ff */
[----:B------:R2:W-:Y:S01]  /*b1a0*/  @P4 STG.E.U16 desc[UR36][R10.64+0x10], R14 ;  /* 0x0000100e0a004986 */ /* 0x0005e2000c101524 */
[----:B------:R-:W-:Y:S05]  /*b1b0*/  @!P2 BRA `(.L_x_295) ;  /* 0x000000000004a947 */ /* 0x000fea0003800000 */
[----:B------:R0:W5:Y:S02]  /*b1c0*/  LDG.E.LTC128B.U16 R3, desc[UR36][R12.64+0x12] ;  /* 0x000012240c037981 */ /* 0x000164000c1e1520 */
.L_x_295:
[----:B------:R-:W-:Y:S05]  /*b1d0*/  BSYNC B1 ;  /* 0x0000000000017941 */ /* 0x000fea0003800000 */
.L_x_294:
[----:B--2--5:R-:W-:Y:S01]  /*b1e0*/  IMAD.U32 R11, R3, 0x10000, RZ ;  /* 0x00010000030b7824 */ /* 0x024fe200078e00ff */
[----:B------:R-:W-:Y:S01]  /*b1f0*/  IADD3 R158, P3, P4, R158, R4, R159 ;  /* 0x000000049e9e7210 */ /* 0x000fe20007c7e09f */
[----:B------:R-:W-:Y:S01]  /*b200*/  BSSY B1, `(.L_x_296) ;  /* 0x0000009000017945 */ /* 0x000fe20003800000 */
[----:B------:R-:W-:Y:S01]  /*b210*/  ISETP.GT.AND P5, PT, R0, 0x10, P0 ;  /* 0x000000100000780c */ /* 0x000fe200007a4270 */
[----:B------:R-:W-:Y:S01]  /*b220*/  FMUL R10, R11, R16 ;  /* 0x000000100b0a7220 */ /* 0x000fe20000400000 */
[----:B------:R-:W-:-:S03]  /*b230*/  IADD3.X R159, R156, R5, R161, P3, P4 ;  /* 0x000000059c9f7210 */ /* 0x000fc60001fe84a1 */
[----:B------:R-:W-:-:S05]  /*b240*/  FFMA R10, R31, R2, R10 ;  /* 0x000000021f0a7223 */ /* 0x000fca000000000a */
[----:B------:R-:W-:-:S05]  /*b250*/  F2FP.BF16.F32.PACK_AB R10, RZ, R10 ;  /* 0x0000000aff0a723e */ /* 0x000fca00000010ff */
[----:B------:R2:W-:Y:S01]  /*b260*/  @P2 STG.E.U16 desc[UR36][R158.64+0x12], R10 ;  /* 0x0000120a9e002986 */ /* 0x0005e2000c101524 */
[----:B------:R-:W-:Y:S05]  /*b270*/  @!P5 BRA `(.L_x_297) ;  /* 0x000000000004d947 */ /* 0x000fea0003800000 */
[----:B------:R0:W5:Y:S02]  /*b280*/  LDG.E.LTC128B.U16 R3, desc[UR36][R6.64+0x20] ;  /* 0x0000202406037981 */ /* 0x000164000c1e1520 */
.L_x_297:
[----:B------:R-:W-:Y:S05]  /*b290*/  BSYNC B1 ;  /* 0x0000000000017941 */ /* 0x000fea0003800000 */
.L_x_296:
[----:B-----5:R-:W-:Y:S01]  /*b2a0*/  IMAD.U32 R5, R3, 0x10000, RZ ;  /* 0x0001000003057824 */ /* 0x020fe200078e00ff */
        /* <DEDUP_REMOVED lines=8> */
.L_x_299:
[----:B------:R-:W-:Y:S05]  /*b330*/  BSYNC B1 ;  /* 0x0000000000017941 */ /* 0x000fea0003800000 */
.L_x_298:
[----:B0----5:R-:W-:Y:S01]  /*b340*/  IMAD.U32 R5, R3, 0x10000, RZ ;  /* 0x0001000003057824 */ /* 0x021fe200078e00ff */
        /* <DEDUP_REMOVED lines=8> */
.L_x_301:
[----:B------:R-:W-:Y:S05]  /*b3d0*/  BSYNC B1 ;  /* 0x0000000000017941 */ /* 0x000fea0003800000 */
.L_x_300:
[----:B-----5:R-:W-:Y:S01]  /*b3e0*/  IMAD.U32 R5, R3, 0x10000, RZ ;  /* 0x0001000003057824 */ /* 0x020fe200078e00ff */
[----:B------:R-:W-:Y:S01]  /*b3f0*/  ISETP.GT.AND P2, PT, R0, 0x11, P1 ;  /* 0x000000110000780c */ /* 0x000fe20000f44270 */
[----:B0-----:R-:W-:Y:S01]  /*b400*/  @P3 IMAD.MOV.U32 R4, RZ, RZ, R158 ;  /* 0x000000ffff043224 */ /* 0x001fe200078e009e */
[----:B------:R-:W-:Y:S01]  /*b410*/  BSSY B1, `(.L_x_302) ;  /* 0x0000009000017945 */ /* 0x000fe20003800000 */
[----:B------:R-:W-:-:S04]  /*b420*/  FMUL R5, R5, R16 ;  /* 0x0000001005057220 */ /* 0x000fc80000400000 */
[----:B------:R-:W-:-:S05]  /*b430*/  FFMA R5, R34, R2, R5 ;  /* 0x0000000222057223 */ /* 0x000fca0000000005 */
[----:B------:R-:W-:-:S04]  /*b440*/  F2FP.BF16.F32.PACK_AB R5, RZ, R5 ;  /* 0x00000005ff05723e */ /* 0x000fc800000010ff */
[----:B--2---:R-:W-:Y:S01]  /*b450*/  PRMT R10, R5, 0x7610, R10 ;  /* 0x00007610050a7816 */ /* 0x004fe2000000000a */
[----:B------:R-:W-:-:S05]  /*b460*/  @P3 IMAD.MOV.U32 R5, RZ, RZ, R159 ;  /* 0x000000ffff053224 */ /* 0x000fca00078e009f */
[----:B------:R0:W-:Y:S01]  /*b470*/  @P3 STG.E.U16 desc[UR36][R4.64+0x20], R10 ;  /* 0x0000200a04003986 */ /* 0x0001e2000c101524 */
[----:B------:R-:W-:Y:S05]  /*b480*/  @!P2 BRA `(.L_x_303) ;  /* 0x000000000004a947 */ /* 0x000fea0003800000 */
[----:B------:R2:W5:Y:S02]  /*b490*/  LDG.E.LTC128B.U16 R3, desc[UR36][R12.64+0x22] ;  /* 0x000022240c037981 */ /* 0x000564000c1e1520 */
.L_x_303:
[----:B------:R-:W-:Y:S05]  /*b4a0*/  BSYNC B1 ;  /* 0x0000000000017941 */ /* 0x000fea0003800000 */
.L_x_302:
[----:B0----5:R-:W-:Y:S01]  /*b4b0*/  IMAD.U32 R5, R3, 0x10000, RZ ;  /* 0x0001000003057824 */ /* 0x021fe200078e00ff */
[----:B------:R-:W-:Y:S01]  /*b4c0*/  ISETP.GT.AND P3, PT, R0, 0x18, P0 ;  /* 0x000000180000780c */ /* 0x000fe20000764270 */
[----:B------:R-:W-:Y:S02]  /*b4d0*/  BSSY B1, `(.L_x_304) ;  /* 0x000000a000017945 */ /* 0x000fe40003800000 */
[----:B------:R-:W-:Y:S01]  /*b4e0*/  FMUL R4, R5, R16 ;  /* 0x0000001005047220 */ /* 0x000fe20000400000 */
[----:B------:R-:W-:-:S03]  /*b4f0*/  @P2 IMAD.MOV.U32 R5, RZ, RZ, R159 ;  /* 0x000000ffff052224 */ /* 0x000fc600078e009f */
[----:B------:R-:W-:-:S05]  /*b500*/  FFMA R4, R35, R2, R4 ;  /* 0x0000000223047223 */ /* 0x000fca0000000004 */
[----:B------:R-:W-:-:S04]  /*b510*/  F2FP.BF16.F32.PACK_AB R4, RZ, R4 ;  /* 0x00000004ff04723e */ /* 0x000fc800000010ff */
[----:B------:R-:W-:Y:S02]  /*b520*/  PRMT R10, R4, 0x7610, R10 ;  /* 0x00007610040a7816 */ /* 0x000fe4000000000a */
[----:B------:R-:W-:-:S05]  /*b530*/  @P2 MOV R4, R158 ;  /* 0x0000009e00042202 */ /* 0x000fca0000000f00 */
[----:B------:R0:W-:Y:S01]  /*b540*/  @P2 STG.E.U16 desc[UR36][R4.64+0x22], R10 ;  /* 0x0000220a04002986 */ /* 0x0001e2000c101524 */
[----:B------:R-:W-:Y:S05]  /*b550*/  @!P3 BRA `(.L_x_305) ;  /* 0x000000000004b947 */ /* 0x000fea0003800000 */
[----:B------:R0:W5:Y:S02]  /*b560*/  LDG.E.LTC128B.U16 R3, desc[UR36][R6.64+0x30] ;  /* 0x0000302406037981 */ /* 0x000164000c1e1520 */
.L_x_305:
[----:B------:R-:W-:Y:S05]  /*b570*/  BSYNC B1 ;  /* 0x0000000000017941 */ /* 0x000fea0003800000 */
.L_x_304:
        /* <DEDUP_REMOVED lines=9> */
.L_x_307:
[----:B------:R-:W-:Y:S05]  /*b610*/  BSYNC B1 ;  /* 0x0000000000017941 */ /* 0x000fea0003800000 */
.L_x_306:
        /* <DEDUP_REMOVED lines=9> */
.L_x_309:
[----:B------:R-:W-:Y:S05]  /*b6b0*/  BSYNC B1 ;  /* 0x0000000000017941 */ /* 0x000fea0003800000 */
.L_x_308:
[----:B-----5:R-:W-:Y:S01]  /*b6c0*/  IMAD.U32 R5, R3, 0x10000, RZ ;  /* 0x0001000003057824 */ /* 0x020fe200078e00ff */
[----:B------:R-:W-:Y:S01]  /*b6d0*/  ISETP.GT.AND P2, PT, R0, 0x19, P1 ;  /* 0x000000190000780c */ /* 0x000fe20000f44270 */
[----:B0-----:R-:W-:Y:S01]  /*b6e0*/  @P3 IMAD.MOV.U32 R4, RZ, RZ, R158 ;  /* 0x000000ffff043224 */ /* 0x001fe200078e009e */
[----:B------:R-:W-:Y:S01]  /*b6f0*/  BSSY B1, `(.L_x_310) ;  /* 0x0000009000017945 */ /* 0x000fe20003800000 */
[----:B------:R-:W-:-:S04]  /*b700*/  FMUL R5, R5, R16 ;  /* 0x0000001005057220 */ /* 0x000fc80000400000 */
[----:B------:R-:W-:-:S05]  /*b710*/  FFMA R5, R38, R2, R5 ;  /* 0x0000000226057223 */ /* 0x000fca0000000005 */
[----:B------:R-:W-:-:S04]  /*b720*/  F2FP.BF16.F32.PACK_AB R5, RZ, R5 ;  /* 0x00000005ff05723e */ /* 0x000fc800000010ff */
[----:B------:R-:W-:Y:S01]  /*b730*/  PRMT R10, R5, 0x7610, R10 ;  /* 0x00007610050a7816 */ /* 0x000fe2000000000a */
[----:B------:R-:W-:-:S05]  /*b740*/  @P3 IMAD.MOV.U32 R5, RZ, RZ, R159 ;  /* 0x000000ffff053224 */ /* 0x000fca00078e009f */
[----:B------:R0:W-:Y:S01]  /*b750*/  @P3 STG.E.U16 desc[UR36][R4.64+0x30], R10 ;  /* 0x0000300a04003986 */ /* 0x0001e2000c101524 */
[----:B------:R-:W-:Y:S05]  /*b760*/  @!P2 BRA `(.L_x_311) ;  /* 0x000000000004a947 */ /* 0x000fea0003800000 */
[----:B------:R0:W5:Y:S02]  /*b770*/  LDG.E.LTC128B.U16 R3, desc[UR36][R12.64+0x32] ;  /* 0x000032240c037981 */ /* 0x000164000c1e1520 */
.L_x_311:
[----:B------:R-:W-:Y:S05]  /*b780*/  BSYNC B1 ;  /* 0x0000000000017941 */ /* 0x000fea0003800000 */
.L_x_310:
        /* <DEDUP_REMOVED lines=12> */
.L_x_313:
[----:B------:R-:W-:Y:S05]  /*b850*/  BSYNC B1 ;  /* 0x0000000000017941 */ /* 0x000fea0003800000 */
.L_x_312:
        /* <DEDUP_REMOVED lines=9> */
.L_x_315:
[----:B------:R-:W-:Y:S05]  /*b8f0*/  BSYNC B1 ;  /* 0x0000000000017941 */ /* 0x000fea0003800000 */
.L_x_314:
        /* <DEDUP_REMOVED lines=9> */
.L_x_317:
[----:B------:R-:W-:Y:S05]  /*b990*/  BSYNC B1 ;  /* 0x0000000000017941 */ /* 0x000fea0003800000 */
.L_x_316:
        /* <DEDUP_REMOVED lines=12> */
.L_x_319:
[----:B------:R-:W-:Y:S05]  /*ba60*/  BSYNC B1 ;  /* 0x0000000000017941 */ /* 0x000fea0003800000 */
.L_x_318:
        /* <DEDUP_REMOVED lines=12> */
.L_x_321:
[----:B------:R-:W-:Y:S05]  /*bb30*/  BSYNC B1 ;  /* 0x0000000000017941 */ /* 0x000fea0003800000 */
.L_x_320:
        /* <DEDUP_REMOVED lines=9> */
.L_x_323:
[----:B------:R-:W-:Y:S05]  /*bbd0*/  BSYNC B1 ;  /* 0x0000000000017941 */ /* 0x000fea0003800000 */
.L_x_322:
        /* <DEDUP_REMOVED lines=9> */
.L_x_325:
[----:B------:R-:W-:Y:S05]  /*bc70*/  BSYNC B1 ;  /* 0x0000000000017941 */ /* 0x000fea0003800000 */
.L_x_324:
        /* <DEDUP_REMOVED lines=12> */
.L_x_327:
[----:B------:R-:W-:Y:S05]  /*bd40*/  BSYNC B1 ;  /* 0x0000000000017941 */ /* 0x000fea0003800000 */
.L_x_326:
        /* <DEDUP_REMOVED lines=12> */
.L_x_329:
[----:B------:R-:W-:Y:S05]  /*be10*/  BSYNC B1 ;  /* 0x0000000000017941 */ /* 0x000fea0003800000 */
.L_x_328:
        /* <DEDUP_REMOVED lines=9> */
.L_x_331:
[----:B------:R-:W-:Y:S05]  /*beb0*/  BSYNC B1 ;  /* 0x0000000000017941 */ /* 0x000fea0003800000 */
.L_x_330:
        /* <DEDUP_REMOVED lines=9> */
.L_x_333:
[----:B------:R-:W-:Y:S05]  /*bf50*/  BSYNC B1 ;  /* 0x0000000000017941 */ /* 0x000fea0003800000 */
.L_x_332:
        /* <DEDUP_REMOVED lines=12> */
.L_x_335:
[----:B------:R-:W-:Y:S05]  /*c020*/  BSYNC B1 ;  /* 0x0000000000017941 */ /* 0x000fea0003800000 */
.L_x_334:
        /* <DEDUP_REMOVED lines=12> */
.L_x_337:
[----:B------:R-:W-:Y:S05]  /*c0f0*/  BSYNC B1 ;  /* 0x0000000000017941 */ /* 0x000fea0003800000 */
.L_x_336:
        /* <DEDUP_REMOVED lines=9> */
.L_x_339:
[----:B------:R-:W-:Y:S05]  /*c190*/  BSYNC B1 ;  /* 0x0000000000017941 */ /* 0x000fea0003800000 */
.L_x_338:
        /* <DEDUP_REMOVED lines=9> */
.L_x_341:
[----:B------:R-:W-:Y:S05]  /*c230*/  BSYNC B1 ;  /* 0x0000000000017941 */ /* 0x000fea0003800000 */
.L_x_340:
        /* <DEDUP_REMOVED lines=12> */
.L_x_343:
[----:B------:R-:W-:Y:S05]  /*c300*/  BSYNC B1 ;  /* 0x0000000000017941 */ /* 0x000fea0003800000 */
.L_x_342:
        /* <DEDUP_REMOVED lines=12> */
.L_x_345:
[----:B------:R-:W-:Y:S05]  /*c3d0*/  BSYNC B1 ;  /* 0x0000000000017941 */ /* 0x000fea0003800000 */
.L_x_344:
        /* <DEDUP_REMOVED lines=9> */
.L_x_347:
[----:B------:R-:W-:Y:S05]  /*c470*/  BSYNC B1 ;  /* 0x0000000000017941 */ /* 0x000fea0003800000 */
.L_x_346:
        /* <DEDUP_REMOVED lines=9> */
.L_x_349:
[----:B------:R-:W-:Y:S05]  /*c510*/  BSYNC B1 ;  /* 0x0000000000017941 */ /* 0x000fea0003800000 */
.L_x_348:
        /* <DEDUP_REMOVED lines=12> */
.L_x_351:
[----:B------:R-:W-:Y:S05]  /*c5e0*/  BSYNC B1 ;  /* 0x0000000000017941 */ /* 0x000fea0003800000 */
.L_x_350:
        /* <DEDUP_REMOVED lines=12> */
.L_x_353:
[----:B------:R-:W-:Y:S05]  /*c6b0*/  BSYNC B1 ;  /* 0x0000000000017941 */ /* 0x000fea0003800000 */
.L_x_352:
        /* <DEDUP_REMOVED lines=9> */
.L_x_355:
[----:B------:R-:W-:Y:S05]  /*c750*/  BSYNC B1 ;  /* 0x0000000000017941 */ /* 0x000fea0003800000 */
.L_x_354:
        /* <DEDUP_REMOVED lines=9> */
.L_x_357:
[----:B------:R-:W-:Y:S05]  /*c7f0*/  BSYNC B1 ;  /* 0x0000000000017941 */ /* 0x000fea0003800000 */
.L_x_356:
        /* <DEDUP_REMOVED lines=12> */
.L_x_359:
[----:B------:R-:W-:Y:S05]  /*c8c0*/  BSYNC B1 ;  /* 0x0000000000017941 */ /* 0x000fea0003800000 */
.L_x_358:
        /* <DEDUP_REMOVED lines=12> */
.L_x_361:
[----:B------:R-:W-:Y:S05]  /*c990*/  BSYNC B1 ;  /* 0x0000000000017941 */ /* 0x000fea0003800000 */
.L_x_360:
        /* <DEDUP_REMOVED lines=9> */
.L_x_363:
[----:B------:R-:W-:Y:S05]  /*ca30*/  BSYNC B1 ;  /* 0x0000000000017941 */ /* 0x000fea0003800000 */
.L_x_362:
        /* <DEDUP_REMOVED lines=9> */
.L_x_365:
[----:B------:R-:W-:Y:S05]  /*cad0*/  BSYNC B1 ;  /* 0x0000000000017941 */ /* 0x000fea0003800000 */
.L_x_364:
        /* <DEDUP_REMOVED lines=12> */
.L_x_367:
[----:B------:R-:W-:Y:S05]  /*cba0*/  BSYNC B1 ;  /* 0x0000000000017941 */ /* 0x000fea0003800000 */
.L_x_366:
        /* <DEDUP_REMOVED lines=12> */
.L_x_369:
[----:B------:R-:W-:Y:S05]  /*cc70*/  BSYNC B1 ;  /* 0x0000000000017941 */ /* 0x000fea0003800000 */
.L_x_368:
        /* <DEDUP_REMOVED lines=9> */
.L_x_371:
[----:B------:R-:W-:Y:S05]  /*cd10*/  BSYNC B1 ;  /* 0x0000000000017941 */ /* 0x000fea0003800000 */
.L_x_370:
        /* <DEDUP_REMOVED lines=9> */
.L_x_373:
[----:B------:R-:W-:Y:S05]  /*cdb0*/  BSYNC B1 ;  /* 0x0000000000017941 */ /* 0x000fea0003800000 */
.L_x_372:
        /* <DEDUP_REMOVED lines=12> */
.L_x_375:
[----:B------:R-:W-:Y:S05]  /*ce80*/  BSYNC B1 ;  /* 0x0000000000017941 */ /* 0x000fea0003800000 */
.L_x_374:
        /* <DEDUP_REMOVED lines=12> */
.L_x_377:
[----:B------:R-:W-:Y:S05]  /*cf50*/  BSYNC B1 ;  /* 0x0000000000017941 */ /* 0x000fea0003800000 */
.L_x_376:
        /* <DEDUP_REMOVED lines=9> */
.L_x_379:
[----:B------:R-:W-:Y:S05]  /*cff0*/  BSYNC B1 ;  /* 0x0000000000017941 */ /* 0x000fea0003800000 */
.L_x_378:
        /* <DEDUP_REMOVED lines=9> */
.L_x_381:
[----:B------:R-:W-:Y:S05]  /*d090*/  BSYNC B1 ;  /* 0x0000000000017941 */ /* 0x000fea0003800000 */
.L_x_380:
        /* <DEDUP_REMOVED lines=12> */
.L_x_383:
[----:B------:R-:W-:Y:S05]  /*d160*/  BSYNC B1 ;  /* 0x0000000000017941 */ /* 0x000fea0003800000 */
.L_x_382:
        /* <DEDUP_REMOVED lines=12> */
.L_x_385:
[----:B------:R-:W-:Y:S05]  /*d230*/  BSYNC B1 ;  /* 0x0000000000017941 */ /* 0x000fea0003800000 */
.L_x_384:
        /* <DEDUP_REMOVED lines=9> */
.L_x_387:
[----:B------:R-:W-:Y:S05]  /*d2d0*/  BSYNC B1 ;  /* 0x0000000000017941 */ /* 0x000fea0003800000 */
.L_x_386:
        /* <DEDUP_REMOVED lines=9> */
.L_x_389:
[----:B------:R-:W-:Y:S05]  /*d370*/  BSYNC B1 ;  /* 0x0000000000017941 */ /* 0x000fea0003800000 */
.L_x_388:
        /* <DEDUP_REMOVED lines=12> */
.L_x_391:
[----:B------:R-:W-:Y:S05]  /*d440*/  BSYNC B1 ;  /* 0x0000000000017941 */ /* 0x000fea0003800000 */
.L_x_390:
        /* <DEDUP_REMOVED lines=12> */
.L_x_393:
[----:B------:R-:W-:Y:S05]  /*d510*/  BSYNC B1 ;  /* 0x0000000000017941 */ /* 0x000fea0003800000 */
.L_x_392:
        /* <DEDUP_REMOVED lines=9> */
.L_x_395:
[----:B------:R-:W-:Y:S05]  /*d5b0*/  BSYNC B1 ;  /* 0x0000000000017941 */ /* 0x000fea0003800000 */
.L_x_394:
        /* <DEDUP_REMOVED lines=9> */
.L_x_397:
[----:B------:R-:W-:Y:S05]  /*d650*/  BSYNC B1 ;  /* 0x0000000000017941 */ /* 0x000fea0003800000 */
.L_x_396:
        /* <DEDUP_REMOVED lines=12> */
.L_x_399:
[----:B------:R-:W-:Y:S05]  /*d720*/  BSYNC B1 ;  /* 0x0000000000017941 */ /* 0x000fea0003800000 */
.L_x_398:
        /* <DEDUP_REMOVED lines=12> */
.L_x_401:
[----:B------:R-:W-:Y:S05]  /*d7f0*/  BSYNC B1 ;  /* 0x0000000000017941 */ /* 0x000fea0003800000 */
.L_x_400:
        /* <DEDUP_REMOVED lines=9> */
.L_x_403:
[----:B------:R-:W-:Y:S05]  /*d890*/  BSYNC B1 ;  /* 0x0000000000017941 */ /* 0x000fea0003800000 */
.L_x_402:
        /* <DEDUP_REMOVED lines=9> */
.L_x_405:
[----:B------:R-:W-:Y:S05]  /*d930*/  BSYNC B1 ;  /* 0x0000000000017941 */ /* 0x000fea0003800000 */
.L_x_404:
        /* <DEDUP_REMOVED lines=12> */
.L_x_407:
[----:B------:R-:W-:Y:S05]  /*da00*/  BSYNC B1 ;  /* 0x0000000000017941 */ /* 0x000fea0003800000 */
.L_x_406:
        /* <DEDUP_REMOVED lines=12> */
.L_x_409:
[----:B------:R-:W-:Y:S05]  /*dad0*/  BSYNC B1 ;  /* 0x0000000000017941 */ /* 0x000fea0003800000 */
.L_x_408:
        /* <DEDUP_REMOVED lines=9> */
.L_x_411:
[----:B------:R-:W-:Y:S05]  /*db70*/  BSYNC B1 ;  /* 0x0000000000017941 */ /* 0x000fea0003800000 */
.L_x_410:
        /* <DEDUP_REMOVED lines=9> */
.L_x_413:
[----:B------:R-:W-:Y:S05]  /*dc10*/  BSYNC B1 ;  /* 0x0000000000017941 */ /* 0x000fea0003800000 */
.L_x_412:
        /* <DEDUP_REMOVED lines=12> */
.L_x_415:
[----:B------:R-:W-:Y:S05]  /*dce0*/  BSYNC B1 ;  /* 0x0000000000017941 */ /* 0x000fea0003800000 */
.L_x_414:
        /* <DEDUP_REMOVED lines=12> */
.L_x_417:
[----:B------:R-:W-:Y:S05]  /*ddb0*/  BSYNC B1 ;  /* 0x0000000000017941 */ /* 0x000fea0003800000 */
.L_x_416:
        /* <DEDUP_REMOVED lines=9> */
.L_x_419:
[----:B------:R-:W-:Y:S05]  /*de50*/  BSYNC B1 ;  /* 0x0000000000017941 */ /* 0x000fea0003800000 */
.L_x_418:
        /* <DEDUP_REMOVED lines=9> */
.L_x_421:
[----:B------:R-:W-:Y:S05]  /*def0*/  BSYNC B1 ;  /* 0x0000000000017941 */ /* 0x000fea0003800000 */
.L_x_420:
        /* <DEDUP_REMOVED lines=12> */
.L_x_423:
[----:B------:R-:W-:Y:S05]  /*dfc0*/  BSYNC B1 ;  /* 0x0000000000017941 */ /* 0x000fea0003800000 */
.L_x_422:
        /* <DEDUP_REMOVED lines=12> */
.L_x_425:
[----:B------:R-:W-:Y:S05]  /*e090*/  BSYNC B1 ;  /* 0x0000000000017941 */ /* 0x000fea0003800000 */
.L_x_424:
        /* <DEDUP_REMOVED lines=9> */
.L_x_427:
[----:B------:R-:W-:Y:S05]  /*e130*/  BSYNC B1 ;  /* 0x0000000000017941 */ /* 0x000fea0003800000 */
.L_x_426:
        /* <DEDUP_REMOVED lines=9> */
.L_x_429:
[----:B------:R-:W-:Y:S05]  /*e1d0*/  BSYNC B1 ;  /* 0x0000000000017941 */ /* 0x000fea0003800000 */
.L_x_428:
        /* <DEDUP_REMOVED lines=12> */
.L_x_431:
[----:B------:R-:W-:Y:S05]  /*e2a0*/  BSYNC B1 ;  /* 0x0000000000017941 */ /* 0x000fea0003800000 */
.L_x_430:
        /* <DEDUP_REMOVED lines=12> */
.L_x_433:
[----:B------:R-:W-:Y:S05]  /*e370*/  BSYNC B1 ;  /* 0x0000000000017941 */ /* 0x000fea0003800000 */
.L_x_432:
        /* <DEDUP_REMOVED lines=9> */
.L_x_435:
[----:B------:R-:W-:Y:S05]  /*e410*/  BSYNC B1 ;  /* 0x0000000000017941 */ /* 0x000fea0003800000 */
.L_x_434:
        /* <DEDUP_REMOVED lines=9> */
.L_x_437:
[----:B------:R-:W-:Y:S05]  /*e4b0*/  BSYNC B1 ;  /* 0x0000000000017941 */ /* 0x000fea0003800000 */
.L_x_436:
        /* <DEDUP_REMOVED lines=12> */
.L_x_439:
[----:B------:R-:W-:Y:S05]  /*e580*/  BSYNC B1 ;  /* 0x0000000000017941 */ /* 0x000fea0003800000 */
.L_x_438:
        /* <DEDUP_REMOVED lines=12> */
.L_x_441:
[----:B------:R-:W-:Y:S05]  /*e650*/  BSYNC B1 ;  /* 0x0000000000017941 */ /* 0x000fea0003800000 */
.L_x_440:
        /* <DEDUP_REMOVED lines=9> */
.L_x_443:
[----:B------:R-:W-:Y:S05]  /*e6f0*/  BSYNC B1 ;  /* 0x0000000000017941 */ /* 0x000fea0003800000 */
.L_x_442:
        /* <DEDUP_REMOVED lines=9> */
.L_x_445:
[----:B------:R-:W-:Y:S05]  /*e790*/  BSYNC B1 ;  /* 0x0000000000017941 */ /* 0x000fea0003800000 */
.L_x_444:
        /* <DEDUP_REMOVED lines=12> */
.L_x_447:
[----:B------:R-:W-:Y:S05]  /*e860*/  BSYNC B1 ;  /* 0x0000000000017941 */ /* 0x000fea0003800000 */
.L_x_446:
        /* <DEDUP_REMOVED lines=12> */
.L_x_449:
[----:B------:R-:W-:Y:S05]  /*e930*/  BSYNC B1 ;  /* 0x0000000000017941 */ /* 0x000fea0003800000 */
.L_x_448:
        /* <DEDUP_REMOVED lines=9> */
.L_x_451:
[----:B------:R-:W-:Y:S05]  /*e9d0*/  BSYNC B1 ;  /* 0x0000000000017941 */ /* 0x000fea0003800000 */
.L_x_450:
        /* <DEDUP_REMOVED lines=9> */
.L_x_453:
[----:B------:R-:W-:Y:S05]  /*ea70*/  BSYNC B1 ;  /* 0x0000000000017941 */ /* 0x000fea0003800000 */
.L_x_452:
        /* <DEDUP_REMOVED lines=12> */
.L_x_455:
[----:B------:R-:W-:Y:S05]  /*eb40*/  BSYNC B1 ;  /* 0x0000000000017941 */ /* 0x000fea0003800000 */
.L_x_454:
        /* <DEDUP_REMOVED lines=12> */
.L_x_457:
[----:B------:R-:W-:Y:S05]  /*ec10*/  BSYNC B1 ;  /* 0x0000000000017941 */ /* 0x000fea0003800000 */
.L_x_456:
        /* <DEDUP_REMOVED lines=9> */
.L_x_459:
[----:B------:R-:W-:Y:S05]  /*ecb0*/  BSYNC B1 ;  /* 0x0000000000017941 */ /* 0x000fea0003800000 */
.L_x_458:
        /* <DEDUP_REMOVED lines=9> */
.L_x_461:
[----:B------:R-:W-:Y:S05]  /*ed50*/  BSYNC B1 ;  /* 0x0000000000017941 */ /* 0x000fea0003800000 */
.L_x_460:
        /* <DEDUP_REMOVED lines=12> */
.L_x_463:
[----:B------:R-:W-:Y:S05]  /*ee20*/  BSYNC B1 ;  /* 0x0000000000017941 */ /* 0x000fea0003800000 */
.L_x_462:
        /* <DEDUP_REMOVED lines=12> */
.L_x_465:
[----:B------:R-:W-:Y:S05]  /*eef0*/  BSYNC B1 ;  /* 0x0000000000017941 */ /* 0x000fea0003800000 */
.L_x_464:
        /* <DEDUP_REMOVED lines=9> */
.L_x_467:
[----:B------:R-:W-:Y:S05]  /*ef90*/  BSYNC B1 ;  /* 0x0000000000017941 */ /* 0x000fea0003800000 */
.L_x_466:
        /* <DEDUP_REMOVED lines=9> */
.L_x_469:
[----:B------:R-:W-:Y:S05]  /*f030*/  BSYNC B1 ;  /* 0x0000000000017941 */ /* 0x000fea0003800000 */
.L_x_468:
        /* <DEDUP_REMOVED lines=12> */
.L_x_471:
[----:B------:R-:W-:Y:S05]  /*f100*/  BSYNC B1 ;  /* 0x0000000000017941 */ /* 0x000fea0003800000 */
.L_x_470:
        /* <DEDUP_REMOVED lines=12> */
.L_x_473:
[----:B------:R-:W-:Y:S05]  /*f1d0*/  BSYNC B1 ;  /* 0x0000000000017941 */ /* 0x000fea0003800000 */
.L_x_472:
        /* <DEDUP_REMOVED lines=9> */
.L_x_475:
[----:B------:R-:W-:Y:S05]  /*f270*/  BSYNC B1 ;  /* 0x0000000000017941 */ /* 0x000fea0003800000 */
.L_x_474:
        /* <DEDUP_REMOVED lines=9> */
.L_x_477:
[----:B------:R-:W-:Y:S05]  /*f310*/  BSYNC B1 ;  /* 0x0000000000017941 */ /* 0x000fea0003800000 */
.L_x_476:
        /* <DEDUP_REMOVED lines=12> */
.L_x_479:
[----:B------:R-:W-:Y:S05]  /*f3e0*/  BSYNC B1 ;  /* 0x0000000000017941 */ /* 0x000fea0003800000 */
.L_x_478:
        /* <DEDUP_REMOVED lines=12> */
.L_x_481:
[----:B------:R-:W-:Y:S05]  /*f4b0*/  BSYNC B1 ;  /* 0x0000000000017941 */ /* 0x000fea0003800000 */
.L_x_480:
        /* <DEDUP_REMOVED lines=9> */
.L_x_483:
[----:B------:R-:W-:Y:S05]  /*f550*/  BSYNC B1 ;  /* 0x0000000000017941 */ /* 0x000fea0003800000 */
.L_x_482:
        /* <DEDUP_REMOVED lines=9> */
.L_x_485:
[----:B------:R-:W-:Y:S05]  /*f5f0*/  BSYNC B1 ;  /* 0x0000000000017941 */ /* 0x000fea0003800000 */
.L_x_484:
        /* <DEDUP_REMOVED lines=12> */
.L_x_487:
[----:B------:R-:W-:Y:S05]  /*f6c0*/  BSYNC B1 ;  /* 0x0000000000017941 */ /* 0x000fea0003800000 */
.L_x_486:
        /* <DEDUP_REMOVED lines=12> */
.L_x_489:
[----:B------:R-:W-:Y:S05]  /*f790*/  BSYNC B1 ;  /* 0x0000000000017941 */ /* 0x000fea0003800000 */
.L_x_488:
        /* <DEDUP_REMOVED lines=9> */
.L_x_491:
[----:B------:R-:W-:Y:S05]  /*f830*/  BSYNC B1 ;  /* 0x0000000000017941 */ /* 0x000fea0003800000 */
.L_x_490:
        /* <DEDUP_REMOVED lines=9> */
.L_x_493:
[----:B------:R-:W-:Y:S05]  /*f8d0*/  BSYNC B1 ;  /* 0x0000000000017941 */ /* 0x000fea0003800000 */
.L_x_492:
        /* <DEDUP_REMOVED lines=12> */
.L_x_495:
[----:B------:R-:W-:Y:S05]  /*f9a0*/  BSYNC B1 ;  /* 0x0000000000017941 */ /* 0x000fea0003800000 */
.L_x_494:
        /* <DEDUP_REMOVED lines=12> */
.L_x_497:
[----:B------:R-:W-:Y:S05]  /*fa70*/  BSYNC B1 ;  /* 0x0000000000017941 */ /* 0x000fea0003800000 */
.L_x_496:
        /* <DEDUP_REMOVED lines=9> */
.L_x_499:
[----:B------:R-:W-:Y:S05]  /*fb10*/  BSYNC B1 ;  /* 0x0000000000017941 */ /* 0x000fea0003800000 */
.L_x_498:
        /* <DEDUP_REMOVED lines=9> */
.L_x_501:
[----:B------:R-:W-:Y:S05]  /*fbb0*/  BSYNC B1 ;  /* 0x0000000000017941 */ /* 0x000fea0003800000 */
.L_x_500:
        /* <DEDUP_REMOVED lines=12> */
.L_x_503:
[----:B------:R-:W-:Y:S05]  /*fc80*/  BSYNC B1 ;  /* 0x0000000000017941 */ /* 0x000fea0003800000 */
.L_x_502:
        /* <DEDUP_REMOVED lines=12> */
.L_x_505:
[----:B------:R-:W-:Y:S05]  /*fd50*/  BSYNC B1 ;  /* 0x0000000000017941 */ /* 0x000fea0003800000 */
.L_x_504:
        /* <DEDUP_REMOVED lines=9> */
.L_x_507:
[----:B------:R-:W-:Y:S05]  /*fdf0*/  BSYNC B1 ;  /* 0x0000000000017941 */ /* 0x000fea0003800000 */
.L_x_506:
        /* <DEDUP_REMOVED lines=9> */
.L_x_509:
[----:B------:R-:W-:Y:S05]  /*fe90*/  BSYNC B1 ;  /* 0x0000000000017941 */ /* 0x000fea0003800000 */
.L_x_508:
        /* <DEDUP_REMOVED lines=12> */
.L_x_511:
[----:B------:R-:W-:Y:S05]  /*ff60*/  BSYNC B1 ;  /* 0x0000000000017941 */ /* 0x000fea0003800000 */
.L_x_510:
        /* <DEDUP_REMOVED lines=12> */
.L_x_513:
[----:B------:R-:W-:Y:S05]  /*10030*/  BSYNC B1 ;  /* 0x0000000000017941 */ /* 0x000fea0003800000 */
.L_x_512:
        /* <DEDUP_REMOVED lines=9> */
.L_x_515:
[----:B------:R-:W-:Y:S05]  /*100d0*/  BSYNC B1 ;  /* 0x0000000000017941 */ /* 0x000fea0003800000 */
.L_x_514:
        /* <DEDUP_REMOVED lines=9> */
.L_x_517:
[----:B------:R-:W-:Y:S05]  /*10170*/  BSYNC B1 ;  /* 0x0000000000017941 */ /* 0x000fea0003800000 */
.L_x_516:
        /* <DEDUP_REMOVED lines=12> */
.L_x_519:
[----:B------:R-:W-:Y:S05]  /*10240*/  BSYNC B1 ;  /* 0x0000000000017941 */ /* 0x000fea0003800000 */
.L_x_518:
        /* <DEDUP_REMOVED lines=12> */
.L_x_521:
[----:B------:R-:W-:Y:S05]  /*10310*/  BSYNC B1 ;  /* 0x0000000000017941 */ /* 0x000fea0003800000 */
.L_x_520:
        /* <DEDUP_REMOVED lines=9> */
.L_x_523:
[----:B------:R-:W-:Y:S05]  /*103b0*/  BSYNC B1 ;  /* 0x0000000000017941 */ /* 0x000fea0003800000 */
.L_x_522:
        /* <DEDUP_REMOVED lines=9> */
.L_x_525:
[----:B------:R-:W-:Y:S05]  /*10450*/  BSYNC B1 ;  /* 0x0000000000017941 */ /* 0x000fea0003800000 */
.L_x_524:
        /* <DEDUP_REMOVED lines=12> */
.L_x_527:
[----:B------:R-:W-:Y:S05]  /*10520*/  BSYNC B1 ;  /* 0x0000000000017941 */ /* 0x000fea0003800000 */
.L_x_526:
        /* <DEDUP_REMOVED lines=12> */
.L_x_529:
[----:B------:R-:W-:Y:S05]  /*105f0*/  BSYNC B1 ;  /* 0x0000000000017941 */ /* 0x000fea0003800000 */
.L_x_528:
        /* <DEDUP_REMOVED lines=9> */
.L_x_531:
[----:B------:R-:W-:Y:S05]  /*10690*/  BSYNC B1 ;  /* 0x0000000000017941 */ /* 0x000fea0003800000 */
.L_x_530:
        /* <DEDUP_REMOVED lines=9> */
.L_x_533:
[----:B------:R-:W-:Y:S05]  /*10730*/  BSYNC B1 ;  /* 0x0000000000017941 */ /* 0x000fea0003800000 */
.L_x_532:
[----:B-----5:R-:W-:Y:S01]  /*10740*/  IMAD.U32 R5, R3, 0x10000, RZ ;  /* 0x0001000003057824 */ /* 0x020fe200078e00ff */
[----:B------:R-:W-:Y:S01]  /*10750*/  ISETP.GT.AND P1, PT, R0, 0xf9, P1 ;  /* 0x000000f90000780c */ /* 0x000fe20000f24270 */
[----:B0-----:R-:W-:Y:S01]  /*10760*/  @P2 IMAD.MOV.U32 R4, RZ, RZ, R158 ;  /* 0x000000ffff042224 */ /* 0x001fe200078e009e */
[----:B------:R-:W-:Y:S01]  /*10770*/  BSSY B1, `(.L_x_534) ;  /* 0x0000009000017945 */ /* 0x000fe20003800000 */
[----:B------:R-:W-:-:S04]  /*10780*/  FMUL R5, R5, R16 ;  /* 0x0000001005057220 */ /* 0x000fc80000400000 */
[----:B------:R-:W-:-:S05]  /*10790*/  FFMA R5, R150, R2, R5 ;  /* 0x0000000296057223 */ /* 0x000fca0000000005 */
[----:B------:R-:W-:-:S04]  /*107a0*/  F2FP.BF16.F32.PACK_AB R5, RZ, R5 ;  /* 0x00000005ff05723e */ /* 0x000fc800000010ff */
[----:B-1--4-:R-:W-:Y:S01]  /*107b0*/  PRMT R6, R5, 0x7610, R6 ;  /* 0x0000761005067816 */ /* 0x012fe20000000006 */
[----:B------:R-:W-:-:S05]  /*107c0*/  @P2 IMAD.MOV.U32 R5, RZ, RZ, R159 ;  /* 0x000000ffff052224 */ /* 0x000fca00078e009f */
[----:B------:R0:W-:Y:S01]  /*107d0*/  @P2 STG.E.U16 desc[UR36][R4.64+0x1f0], R6 ;  /* 0x0001f00604002986 */ /* 0x0001e2000c101524 */
[----:B------:R-:W-:Y:S05]  /*107e0*/  @!P1 BRA `(.L_x_535) ;  /* 0x0000000000049947 */ /* 0x000fea0003800000 */
[----:B------:R1:W5:Y:S02]  /*107f0*/  LDG.E.LTC128B.U16 R3, desc[UR36][R12.64+0x1f2] ;  /* 0x0001f2240c037981 */ /* 0x000364000c1e1520 */
.L_x_535:
[----:B------:R-:W-:Y:S05]  /*10800*/  BSYNC B1 ;  /* 0x0000000000017941 */ /* 0x000fea0003800000 */
.L_x_534:
[----:B------:R-:W-:Y:S05]  /*10810*/  @!P1 BRA `(.L_x_536) ;  /* 0x0000004c00b09947 */ /* 0x000fea0003800000 */
[----:B-----5:R-:W-:-:S04]  /*10820*/  IMAD.U32 R3, R3, 0x10000, RZ ;  /* 0x0001000003037824 */ /* 0x020fc800078e00ff */
[----:B------:R-:W-:-:S04]  /*10830*/  FMUL R0, R3, R16 ;  /* 0x0000001003007220 */ /* 0x000fc80000400000 */
[----:B------:R-:W-:-:S05]  /*10840*/  FFMA R0, R151, R2, R0 ;  /* 0x0000000297007223 */ /* 0x000fca0000000000 */
[----:B------:R-:W-:-:S05]  /*10850*/  F2FP.BF16.F32.PACK_AB R0, RZ, R0 ;  /* 0x00000000ff00723e */ /* 0x000fca00000010ff */
[----:B------:R4:W-:Y:S01]  /*10860*/  STG.E.U16 desc[UR36][R158.64+0x1f2], R0 ;  /* 0x0001f2009e007986 */ /* 0x0009e2000c101524 */
[----:B------:R-:W-:Y:S05]  /*10870*/  BRA `(.L_x_536) ;  /* 0x0000004c00987947 */ /* 0x000fea0003800000 */
.L_x_29:
[----:B------:R-:W2:Y:S01]  /*10880*/  LDL.LU R3, [R1] ;  /* 0x0000000001037983 */ /* 0x000ea20000300800 */
[----:B------:R-:W-:-:S03]  /*10890*/  ULDC.64 UR4, c[0x0][0x5c0] ;  /* 0x0001700000047ab9 */ /* 0x000fc60000000a00 */
[----:B------:R-:W3:Y:S04]  /*108a0*/  LDL.LU R9, [R1+0x60] ;  /* 0x0000600001097983 */ /* 0x000ee80000300800 */
[----:B------:R-:W4:Y:S04]  /*108b0*/  LDL.LU R11, [R1+0x8c] ;  /* 0x00008c00010b7983 */ /* 0x000f280000300800 */
[----:B------:R-:W5:Y:S04]  /*108c0*/  LDL.LU R235, [R1+0x9c] ;  /* 0x00009c0001eb7983 */ /* 0x000f680000300800 */
        /* <DEDUP_REMOVED lines=75> */
[----:B------:R-:W5:Y:S01]  /*10d80*/  LDL.LU R158, [R1+0x1cc] ;  /* 0x0001cc00019e7983 */ /* 0x000f620000300800 */
[----:B--2---:R-:W-:-:S03]  /*10d90*/  FMUL R3, R3, R2 ;  /* 0x0000000203037220 */ /* 0x004fc60000400000 */
[----:B------:R-:W2:Y:S01]  /*10da0*/  LDL.LU R157, [R1+0x1d0] ;  /* 0x0001d000019d7983 */ /* 0x000ea20000300800 */
[----:B------:R-:W-:-:S03]  /*10db0*/  LEA R4, P0, R6, UR4, 0x1 ;  /* 0x0000000406047c11 */ /* 0x000fc6000f8008ff */
[----:B------:R-:W2:Y:S04]  /*10dc0*/  LDL.LU R156, [R1+0x1d4] ;  /* 0x0001d400019c7983 */ /* 0x000ea80000300800 */
[----:B------:R-:W2:Y:S04]  /*10dd0*/  LDL.LU R155, [R1+0x1d8] ;  /* 0x0001d800019b7983 */ /* 0x000ea80000300800 */
[----:B------:R-:W2:Y:S04]  /*10de0*/  LDL.LU R154, [R1+0x1dc] ;  /* 0x0001dc00019a7983 */ /* 0x000ea80000300800 */
[----:B------:R-:W2:Y:S01]  /*10df0*/  LDL.LU R153, [R1+0x1e0] ;  /* 0x0001e00001997983 */ /* 0x000ea20000300800 */
[----:B------:R-:W-:-:S03]  /*10e00*/  LEA.HI.X R5, R6, UR5, R10, 0x1, P0 ;  /* 0x0000000506057c11 */ /* 0x000fc600080f0c0a */
[----:B------:R-:W2:Y:S01]  /*10e10*/  LDL.LU R152, [R1+0x1e4] ;  /* 0x0001e40001987983 */ /* 0x000ea20000300800 */
[----:B------:R-:W-:-:S03]  /*10e20*/  F2FP.BF16.F32.PACK_AB R3, RZ, R3 ;  /* 0x00000003ff03723e */ /* 0x000fc600000010ff */
[----:B------:R-:W2:Y:S04]  /*10e30*/  LDL.LU R23, [R1+0x1e8] ;  /* 0x0001e80001177983 */ /* 0x000ea80000300800 */
[----:B------:R-:W2:Y:S04]  /*10e40*/  LDL.LU R22, [R1+0x1ec] ;  /* 0x0001ec0001167983 */ /* 0x000ea80000300800 */
[----:B------:R-:W2:Y:S04]  /*10e50*/  LDL.LU R21, [R1+0x1f0] ;  /* 0x0001f00001157983 */ /* 0x000ea80000300800 */
[----:B------:R-:W2:Y:S04]  /*10e60*/  LDL.LU R20, [R1+0x1f4] ;  /* 0x0001f40001147983 */ /* 0x000ea80000300800 */
[----:B------:R-:W2:Y:S04]  /*10e70*/  LDL.LU R19, [R1+0x1f8] ;  /* 0x0001f80001137983 */ /* 0x000ea80000300800 */
[----:B------:R-:W2:Y:S04]  /*10e80*/  LDL.LU R18, [R1+0x1fc] ;  /* 0x0001fc0001127983 */ /* 0x000ea80000300800 */
[----:B------:R-:W3:Y:S04]  /*10e90*/  LDL.LU R7, [R1+0x8] ;  /* 0x0000080001077983 */ /* 0x000ee80000300800 */
[----:B------:R-:W4:Y:S04]  /*10ea0*/  LDL.LU R6, [R1+0xc] ;  /* 0x00000c0001067983 */ /* 0x000f280000300800 */
[----:B------:R0:W-:Y:S04]  /*10eb0*/  @P1 STG.E.U16 desc[UR36][R4.64], R3 ;  /* 0x0000000304001986 */ /* 0x0001e8000c101524 */
[----:B0-----:R-:W5:Y:S01]  /*10ec0*/  LDL.LU R3, [R1+0x4] ;  /* 0x0000040001037983 */ /* 0x001f620000300800 */
[----:B------:R-:W-:Y:S01]  /*10ed0*/  ISETP.GT.AND P0, PT, R0, 0x1, P3 ;  /* 0x000000010000780c */ /* 0x000fe20001f04270 */
[----:B------:R-:W-:Y:S01]  /*10ee0*/  USHF.L.U32 UR5, UR8, 0x4, URZ ;  /* 0x0000000408057899 */ /* 0x000fe2000800063f */
[----:B------:R-:W-:Y:S01]  /*10ef0*/  ISETP.GT.AND P2, PT, R17, 0x8, PT ;  /* 0x000000081100780c */ /* 0x000fe20003f44270 */
[----:B------:R-:W-:Y:S01]  /*10f00*/  USHF.L.U64.HI UR4, UR8, 0x4, UR9 ;  /* 0x0000000408047899 */ /* 0x000fe20008010209 */
[----:B---3--:R-:W-:-:S05]  /*10f10*/  FMUL R7, R7, R2 ;  /* 0x0000000207077220 */ /* 0x008fca0000400000 */
[----:B------:R-:W-:-:S04]  /*10f20*/  F2FP.BF16.F32.PACK_AB R7, RZ, R7 ;  /* 0x00000007ff07723e */ /* 0x000fc800000010ff */
[----:B------:R-:W-:Y:S01]  /*10f30*/  PRMT R8, R7, 0x7610, R8 ;  /* 0x0000761007087816 */ /* 0x000fe20000000008 */
[----:B-----5:R-:W-:-:S05]  /*10f40*/  FMUL R3, R3, R2 ;  /* 0x0000000203037220 */ /* 0x020fca0000400000 */
[----:B------:R-:W-:-:S05]  /*10f50*/  F2FP.BF16.F32.PACK_AB R3, RZ, R3 ;  /* 0x00000003ff03723e */ /* 0x000fca00000010ff */
[----:B------:R4:W-:Y:S01]  /*10f60*/  @P0 STG.E.U16 desc[UR36][R4.64+0x2], R3 ;  /* 0x0000020304000986 */ /* 0x0009e2000c101524 */
[----:B------:R-:W-:Y:S01]  /*10f70*/  ISETP.GT.AND P0, PT, R0, RZ, P2 ;  /* 0x000000ff0000720c */ /* 0x000fe20001704270 */
[----:B----4-:R-:W-:Y:S01]  /*10f80*/  FMUL R3, R6, R2 ;  /* 0x0000000206037220 */ /* 0x010fe20000400000 */
[----:B------:R-:W-:-:S04]  /*10f90*/  IADD3 R6, P1, R4, UR5, RZ ;  /* 0x0000000504067c10 */ /* 0x000fc8000ff3e0ff */
[----:B------:R-:W-:Y:S02]  /*10fa0*/  IADD3.X R7, R5, UR4, RZ, P1, !PT ;  /* 0x0000000405077c10 */ /* 0x000fe40008ffe4ff */
[----:B------:R-:W-:-:S05]  /*10fb0*/  F2FP.BF16.F32.PACK_AB R3, RZ, R3 ;  /* 0x00000003ff03723e */ /* 0x000fca00000010ff */
[----:B------:R0:W-:Y:S01]  /*10fc0*/  @P0 STG.E.U16 desc[UR36][R6.64], R8 ;  /* 0x0000000806000986 */ /* 0x0001e2000c101524 */
[----:B------:R-:W-:-:S03]  /*10fd0*/  ISETP.GT.AND P0, PT, R0, 0x1, P2 ;  /* 0x000000010000780c */ /* 0x000fc60001704270 */
[----:B0-----:R-:W3:Y:S10]  /*10fe0*/  LDL.LU R8, [R1+0x50] ;  /* 0x0000500001087983 */ /* 0x001ef40000300800 */
[----:B------:R0:W-:Y:S04]  /*10ff0*/  @P0 STG.E.U16 desc[UR36][R6.64+0x2], R3 ;  /* 0x0000020306000986 */ /* 0x0001e8000c101524 */
[----:B0-----:R-:W4:Y:S01]  /*11000*/  LDL.LU R3, [R1+0x10] ;  /* 0x0000100001037983 */ /* 0x001f220000300800 */
[----:B------:R-:W-:Y:S01]  /*11010*/  ISETP.GT.AND P0, PT, R0, 0x8, P3 ;  /* 0x000000080000780c */ /* 0x000fe20001f04270 */
[----:B----4-:R-:W-:-:S05]  /*11020*/  FMUL R3, R3, R2 ;  /* 0x0000000203037220 */ /* 0x010fca0000400000 */
[----:B------:R-:W-:-:S07]  /*11030*/  F2FP.BF16.F32.PACK_AB R3, RZ, R3 ;  /* 0x00000003ff03723e */ /* 0x000fce00000010ff */
        /* <DEDUP_REMOVED lines=73> */
[----:B---3--:R-:W-:-:S05]  /*114d0*/  FMUL R8, R8, R2 ;  /* 0x0000000208087220 */ /* 0x008fca0000400000 */
[----:B------:R-:W-:Y:S01]  /*114e0*/  F2FP.BF16.F32.PACK_AB R8, RZ, R8 ;  /* 0x00000008ff08723e */ /* 0x000fe200000010ff */
[----:B----4-:R-:W-:-:S05]  /*114f0*/  FMUL R3, R3, R2 ;  /* 0x0000000203037220 */ /* 0x010fca0000400000 */
[----:B------:R-:W-:-:S05]  /*11500*/  F2FP.BF16.F32.PACK_AB R3, RZ, R3 ;  /* 0x00000003ff03723e */ /* 0x000fca00000010ff */
[----:B------:R0:W-:Y:S01]  /*11510*/  @P0 STG.E.U16 desc[UR36][R6.64+0x42], R3 ;  /* 0x0000420306000986 */ /* 0x0001e2000c101524 */
[----:B------:R-:W-:-:S03]  /*11520*/  ISETP.GT.AND P0, PT, R0, 0x28, P3 ;  /* 0x000000280000780c */ /* 0x000fc60001f04270 */
[----:B0-----:R-:W3:Y:S01]  /*11530*/  LDL.LU R3, [R1+0x54] ;  /* 0x0000540001037983 */ /* 0x001ee20000300800 */
[----:B------:R-:W-:-:S09]  /*11540*/  ISETP.GT.AND P1, PT, R0, 0x29, P3 ;  /* 0x000000290000780c */ /* 0x000fd20001f24270 */
[----:B------:R0:W-:Y:S04]  /*11550*/  @P0 STG.E.U16 desc[UR36][R4.64+0x50], R8 ;  /* 0x0000500804000986 */ /* 0x0001e8000c101524 */
[----:B0-----:R-:W4:Y:S01]  /*11560*/  LDL.LU R8, [R1+0x58] ;  /* 0x0000580001087983 */ /* 0x001f220000300800 */
[----:B---3--:R-:W-:-:S05]  /*11570*/  FMUL R3, R3, R2 ;  /* 0x0000000203037220 */ /* 0x008fca0000400000 */
[----:B------:R-:W-:-:S05]  /*11580*/  F2FP.BF16.F32.PACK_AB R3, RZ, R3 ;  /* 0x00000003ff03723e */ /* 0x000fca00000010ff */
[----:B------:R0:W-:Y:S01]  /*11590*/  @P1 STG.E.U16 desc[UR36][R4.64+0x52], R3 ;  /* 0x0000520304001986 */ /* 0x0001e2000c101524 */
[----:B----4-:R-:W-:-:S05]  /*115a0*/  FMUL R8, R8, R2 ;  /* 0x0000000208087220 */ /* 0x010fca0000400000 */
[----:B------:R-:W-:Y:S01]  /*115b0*/  F2FP.BF16.F32.PACK_AB R8, RZ, R8 ;  /* 0x00000008ff08723e */ /* 0x000fe200000010ff */
[----:B0-----:R-:W3:Y:S03]  /*115c0*/  LDL.LU R3, [R1+0x5c] ;  /* 0x00005c0001037983 */ /* 0x001ee60000300800 */
[----:B------:R-:W-:Y:S02]  /*115d0*/  PRMT R10, R8, 0x7610, R10 ;  /* 0x00007610080a7816 */ /* 0x000fe4000000000a */
[----:B------:R-:W4:Y:S01]  /*115e0*/  LDL.LU R8, [R1+0x64] ;  /* 0x0000640001087983 */ /* 0x000f220000300800 */
[C---:B------:R-:W-:Y:S02]  /*115f0*/  ISETP.GT.AND P1, PT, R0.reuse, 0x28, P2 ;  /* 0x000000280000780c */ /* 0x040fe40001724270 */
[C---:B------:R-:W-:Y:S02]  /*11600*/  ISETP.GT.AND P4, PT, R0.reuse, 0x29, P2 ;  /* 0x000000290000780c */ /* 0x040fe40001784270 */
[C---:B------:R-:W-:Y:S01]  /*11610*/  ISETP.GT.AND P5, PT, R0.reuse, 0x30, P3 ;  /* 0x000000300000780c */ /* 0x040fe20001fa4270 */
[----:B------:R-:W-:Y:S01]  /*11620*/  FMUL R9, R9, R2 ;  /* 0x0000000209097220 */ /* 0x000fe20000400000 */
[----:B------:R-:W-:-:S04]  /*11630*/  ISETP.GT.AND P0, PT, R0, 0x31, P3 ;  /* 0x000000310000780c */ /* 0x000fc80001f04270 */
[----:B------:R-:W-:-:S03]  /*11640*/  F2FP.BF16.F32.PACK_AB R9, RZ, R9 ;  /* 0x00000009ff09723e */ /* 0x000fc600000010ff */
[----:B------:R0:W-:Y:S04]  /*11650*/  @P1 STG.E.U16 desc[UR36][R6.64+0x50], R10 ;  /* 0x0000500a06001986 */ /* 0x0001e8000c101524 */
[----:B0-----:R-:W5:Y:S01]  /*11660*/  LDL.LU R10, [R1+0x74] ;  /* 0x00007400010a7983 */ /* 0x001f620000300800 */
[----:B---3--:R-:W-:-:S05]  /*11670*/  FMUL R3, R3, R2 ;  /* 0x0000000203037220 */ /* 0x008fca0000400000 */
[----:B------:R-:W-:Y:S01]  /*11680*/  F2FP.BF16.F32.PACK_AB R3, RZ, R3 ;  /* 0x00000003ff03723e */ /* 0x000fe200000010ff */
[----:B----4-:R-:W-:-:S04]  /*11690*/  FMUL R8, R8, R2 ;  /* 0x0000000208087220 */ /* 0x010fc80000400000 */
[----:B------:R0:W-:Y:S04]  /*116a0*/  @P4 STG.E.U16 desc[UR36][R6.64+0x52], R3 ;  /* 0x0000520306004986 */ /* 0x0001e8000c101524 */
[----:B------:R1:W-:Y:S01]  /*116b0*/  @P5 STG.E.U16 desc[UR36][R4.64+0x60], R9 ;  /* 0x0000600904005986 */ /* 0x0003e2000c101524 */
[----:B0-----:R-:W-:-:S03]  /*116c0*/  F2FP.BF16.F32.PACK_AB R3, RZ, R8 ;  /* 0x00000008ff03723e */ /* 0x001fc600000010ff */
[----:B------:R-:W3:Y:S01]  /*116d0*/  LDL.LU R8, [R1+0x68] ;  /* 0x0000680001087983 */ /* 0x000ee20000300800 */
[----:B-1----:R-:W-:-:S03]  /*116e0*/  PRMT R9, R3, 0x7610, R9 ;  /* 0x0000761003097816 */ /* 0x002fc60000000009 */
[----:B------:R-:W4:Y:S04]  /*116f0*/  LDL.LU R3, [R1+0x6c] ;  /* 0x00006c0001037983 */ /* 0x000f280000300800 */
[----:B------:R0:W-:Y:S04]  /*11700*/  @P0 STG.E.U16 desc[UR36][R4.64+0x62], R9 ;  /* 0x0000620904000986 */ /* 0x0001e8000c101524 */
[----:B0-----:R-:W2:Y:S01]  /*11710*/  LDL.LU R9, [R1+0x70] ;  /* 0x0000700001097983 */ /* 0x001ea20000300800 */
[----:B------:R-:W-:Y:S01]  /*11720*/  ISETP.GT.AND P1, PT, R0, 0x30, P2 ;  /* 0x000000300000780c */ /* 0x000fe20001724270 */
[----:B---3--:R-:W-:-:S05]  /*11730*/  FMUL R8, R8, R2 ;  /* 0x0000000208087220 */ /* 0x008fca0000400000 */
[----:B------:R-:W-:-:S07]  /*11740*/  F2FP.BF16.F32.PACK_AB R8, RZ, R8 ;  /* 0x00000008ff08723e */ /* 0x000fce00000010ff */
[----:B------:R0:W-:Y:S01]  /*11750*/  @P1 STG.E.U16 desc[UR36][R6.64+0x60], R8 ;  /* 0x0000600806001986 */ /* 0x0001e2000c101524 */
[----:B--2---:R-:W-:-:S05]  /*11760*/  FMUL R9, R9, R2 ;  /* 0x0000000209097220 */ /* 0x004fca0000400000 */
[----:B0-----:R-:W-:-:S04]  /*11770*/  F2FP.BF16.F32.PACK_AB R8, RZ, R9 ;  /* 0x00000009ff08723e */ /* 0x001fc800000010ff */
[----:B------:R-:W-:Y:S02]  /*11780*/  PRMT R9, R8, 0x7610, R9 ;  /* 0x0000761008097816 */ /* 0x000fe40000000009 */
[----:B------:R-:W2:Y:S01]  /*11790*/  LDL.LU R8, [R1+0x78] ;  /* 0x0000780001087983 */ /* 0x000ea20000300800 */
[----:B------:R-:W-:Y:S01]  /*117a0*/  ISETP.GT.AND P4, PT, R0, 0x31, P2 ;  /* 0x000000310000780c */ /* 0x000fe20001784270 */
[-C--:B----4-:R-:W-:Y:S01]  /*117b0*/  FMUL R3, R3, R2.reuse ;  /* 0x0000000203037220 */ /* 0x090fe20000400000 */
[----:B-----5:R-:W-:Y:S01]  /*117c0*/  FMUL R10, R10, R2 ;  /* 0x000000020a0a7220 */ /* 0x020fe20000400000 */
[----:B------:R-:W-:-:S03]  /*117d0*/  ISETP.GT.AND P5, PT, R0, 0x38, P3 ;  /* 0x000000380000780c */ /* 0x000fc60001fa4270 */
[----:B------:R-:W-:Y:S02]  /*117e0*/  F2FP.BF16.F32.PACK_AB R3, RZ, R3 ;  /* 0x00000003ff03723e */ /* 0x000fe400000010ff */
[----:B------:R-:W-:-:S05]  /*117f0*/  ISETP.GT.AND P6, PT, R0, 0x39, P3 ;  /* 0x000000390000780c */ /* 0x000fca0001fc4270 */
[----:B------:R0:W-:Y:S04]  /*11800*/  @P4 STG.E.U16 desc[UR36][R6.64+0x62], R3 ;  /* 0x0000620306004986 */ /* 0x0001e8000c101524 */
[----:B------:R1:W-:Y:S01]  /*11810*/  @P5 STG.E.U16 desc[UR36][R4.64+0x70], R9 ;  /* 0x0000700904005986 */ /* 0x0003e2000c101524 */
[----:B0-----:R-:W-:-:S04]  /*11820*/  F2FP.BF16.F32.PACK_AB R3, RZ, R10 ;  /* 0x0000000aff03723e */ /* 0x001fc800000010ff */
[----:B------:R-:W-:Y:S01]  /*11830*/  PRMT R10, R3, 0x7610, R10 ;  /* 0x00007610030a7816 */ /* 0x000fe2000000000a */
[----:B-1----:R-:W3:Y:S04]  /*11840*/  LDL.LU R9, [R1+0x7c] ;  /* 0x00007c0001097983 */ /* 0x002ee80000300800 */
[----:B------:R0:W-:Y:S01]  /*11850*/  @P6 STG.E.U16 desc[UR36][R4.64+0x72], R10 ;  /* 0x0000720a04006986 */ /* 0x0001e2000c101524 */
[----:B--2---:R-:W-:-:S05]  /*11860*/  FMUL R8, R8, R2 ;  /* 0x0000000208087220 */ /* 0x004fca0000400000 */
[----:B------:R-:W-:Y:S02]  /*11870*/  F2FP.BF16.F32.PACK_AB R3, RZ, R8 ;  /* 0x00000008ff03723e */ /* 0x000fe400000010ff */
[----:B------:R-:W2:Y:S02]  /*11880*/  LDL.LU R8, [R1+0x80] ;  /* 0x0000800001087983 */ /* 0x000ea40000300800 */
[----:B0-----:R-:W-:Y:S02]  /*11890*/  PRMT R10, R3, 0x7610, R10 ;  /* 0x00007610030a7816 */ /* 0x001fe4000000000a */
[----:B------:R-:W4:Y:S01]  /*118a0*/  LDL.LU R3, [R1+0x84] ;  /* 0x0000840001037983 */ /* 0x000f220000300800 */
[----:B------:R-:W-:-:S13]  /*118b0*/  ISETP.GT.AND P0, PT, R0, 0x38, P2 ;  /* 0x000000380000780c */ /* 0x000fda0001704270 */
[----:B------:R0:W-:Y:S01]  /*118c0*/  @P0 STG.E.U16 desc[UR36][R6.64+0x70], R10 ;  /* 0x0000700a06000986 */ /* 0x0001e2000c101524 */
[-C--:B--2---:R-:W-:Y:S01]  /*118d0*/  FMUL R8, R8, R2.reuse ;  /* 0x0000000208087220 */ /* 0x084fe20000400000 */
[----:B----4-:R-:W-:-:S04]  /*118e0*/  FMUL R3, R3, R2 ;  /* 0x0000000203037220 */ /* 0x010fc80000400000 */
[----:B0-----:R-:W-:Y:S02]  /*118f0*/  F2FP.BF16.F32.PACK_AB R10, RZ, R8 ;  /* 0x00000008ff0a723e */ /* 0x001fe400000010ff */
[----:B------:R-:W-:Y:S02]  /*11900*/  F2FP.BF16.F32.PACK_AB R8, RZ, R3 ;  /* 0x00000003ff08723e */ /* 0x000fe400000010ff */
[----:B------:R-:W2:Y:S01]  /*11910*/  LDL.LU R3, [R1+0x88] ;  /* 0x0000880001037983 */ /* 0x000ea20000300800 */
[----:B------:R-:W-:Y:S01]  /*11920*/  ISETP.GT.AND P1, PT, R0, 0x39, P2 ;  /* 0x000000390000780c */ /* 0x000fe20001724270 */
[----:B---3--:R-:W-:-:S05]  /*11930*/  FMUL R9, R9, R2 ;  /* 0x0000000209097220 */ /* 0x008fca0000400000 */
[----:B------:R-:W-:-:S07]  /*11940*/  F2FP.BF16.F32.PACK_AB R9, RZ, R9 ;  /* 0x00000009ff09723e */ /* 0x000fce00000010ff */
[----:B------:R0:W-:Y:S04]  /*11950*/  @P1 STG.E.U16 desc[UR36][R6.64+0x72], R9 ;  /* 0x0000720906001986 */ /* 0x0001e8000c101524 */
[----:B0-----:R-:W3:Y:S01]  /*11960*/  LDL.LU R9, [R1+0x94] ;  /* 0x0000940001097983 */ /* 0x001ee20000300800 */
[----:B--2---:R-:W-:-:S05]  /*11970*/  FMUL R3, R3, R2 ;  /* 0x0000000203037220 */ /* 0x004fca0000400000 */
[----:B------:R-:W-:-:S04]  /*11980*/  F2FP.BF16.F32.PACK_AB R3, RZ, R3 ;  /* 0x00000003ff03723e */ /* 0x000fc800000010ff */
[----:B------:R-:W-:Y:S02]  /*11990*/  PRMT R12, R3, 0x7610, R12 ;  /* 0x00007610030c7816 */ /* 0x000fe4000000000c */
[----:B------:R-:W2:Y:S01]  /*119a0*/  LDL.LU R3, [R1+0x90] ;  /* 0x0000900001037983 */ /* 0x000ea20000300800 */
[----:B------:R-:W-:-:S13]  /*119b0*/  ISETP.GT.AND P4, PT, R0, 0x40, P3 ;  /* 0x000000400000780c */ /* 0x000fda0001f84270 */
[----:B------:R0:W-:Y:S01]  /*119c0*/  @P4 STG.E.U16 desc[UR36][R4.64+0x80], R10 ;  /* 0x0000800a04004986 */ /* 0x0001e2000c101524 */
[----:B--2---:R-:W-:-:S05]  /*119d0*/  FMUL R3, R3, R2 ;  /* 0x0000000203037220 */ /* 0x004fca0000400000 */
[----:B0-----:R-:W-:Y:S02]  /*119e0*/  F2FP.BF16.F32.PACK_AB R10, RZ, R3 ;  /* 0x00000003ff0a723e */ /* 0x001fe400000010ff */
[----:B------:R-:W2:Y:S01]  /*119f0*/  LDL.LU R3, [R1+0x98] ;  /* 0x0000980001037983 */ /* 0x000ea20000300800 */
[C---:B------:R-:W-:Y:S02]  /*11a00*/  ISETP.GT.AND P5, PT, R0.reuse, 0x41, P3 ;  /* 0x000000410000780c */ /* 0x040fe40001fa4270 */
[C---:B------:R-:W-:Y:S01]  /*11a10*/  ISETP.GT.AND P0, PT, R0.reuse, 0x40, P2 ;  /* 0x000000400000780c */ /* 0x040fe20001704270 */
[-C--:B---3--:R-:W-:Y:S01]  /*11a20*/  FMUL R9, R9, R2.reuse ;  /* 0x0000000209097220 */ /* 0x088fe20000400000 */
[C---:B------:R-:W-:Y:S01]  /*11a30*/  ISETP.GT.AND P1, PT, R0.reuse, 0x41, P2 ;  /* 0x000000410000780c */ /* 0x040fe20001724270 */
[----:B------:R-:W-:Y:S01]  /*11a40*/  FMUL R11, R11, R2 ;  /* 0x000000020b0b7220 */ /* 0x000fe20000400000 */
[----:B------:R-:W-:Y:S02]  /*11a50*/  ISETP.GT.AND P4, PT, R0, 0x48, P3 ;  /* 0x000000480000780c */ /* 0x000fe40001f84270 */
[----:B------:R-:W-:-:S05]  /*11a60*/  F2FP.BF16.F32.PACK_AB R9, RZ, R9 ;  /* 0x00000009ff09723e */ /* 0x000fca00000010ff */
[----:B------:R0:W-:Y:S01]  /*11a70*/  @P5 STG.E.U16 desc[UR36][R4.64+0x82], R8 ;  /* 0x0000820804005986 */ /* 0x0001e2000c101524 */
[----:B------:R-:W-:-:S03]  /*11a80*/  ISETP.GT.AND P5, PT, R0, 0x49, P3 ;  /* 0x000000490000780c */ /* 0x000fc60001fa4270 */
[----:B------:R1:W-:Y:S01]  /*11a90*/  @P0 STG.E.U16 desc[UR36][R6.64+0x80], R12 ;  /* 0x0000800c06000986 */ /* 0x0003e2000c101524 */
[----:B------:R-:W-:Y:S02]  /*11aa0*/  ISETP.GT.AND P0, PT, R0, 0x48, P2 ;  /* 0x000000480000780c */ /* 0x000fe40001704270 */
[----:B------:R-:W-:Y:S02]  /*11ab0*/  F2FP.BF16.F32.PACK_AB R11, RZ, R11 ;  /* 0x0000000bff0b723e */ /* 0x000fe400000010ff */
[----:B0-----:R-:W-:-:S03]  /*11ac0*/  PRMT R8, R10, 0x7610, R8 ;  /* 0x000076100a087816 */ /* 0x001fc60000000008 */
[----:B------:R-:W-:Y:S01]  /*11ad0*/  @P1 STG.E.U16 desc[UR36][R6.64+0x82], R11 ;  /* 0x0000820b06001986 */ /* 0x000fe2000c101524 */
[----:B-1----:R-:W-:Y:S02]  /*11ae0*/  PRMT R12, R9, 0x7610, R12 ;  /* 0x00007610090c7816 */ /* 0x002fe4000000000c */
[C---:B------:R-:W-:Y:S01]  /*11af0*/  ISETP.GT.AND P1, PT, R0.reuse, 0x49, P2 ;  /* 0x000000490000780c */ /* 0x040fe20001724270 */
[----:B------:R0:W-:Y:S01]  /*11b00*/  @P4 STG.E.U16 desc[UR36][R4.64+0x90], R8 ;  /* 0x0000900804004986 */ /* 0x0001e2000c101524 */
[----:B------:R-:W-:-:S03]  /*11b10*/  ISETP.GT.AND P4, PT, R0, 0x50, P3 ;  /* 0x000000500000780c */ /* 0x000fc60001f84270 */
[----:B------:R1:W-:Y:S01]  /*11b20*/  @P5 STG.E.U16 desc[UR36][R4.64+0x92], R12 ;  /* 0x0000920c04005986 */ /* 0x0003e2000c101524 */
[----:B0-----:R-:W-:Y:S01]  /*11b30*/  FMUL R8, R233, R2 ;  /* 0x00000002e9087220 */ /* 0x001fe20000400000 */
[----:B------:R-:W-:-:S04]  /*11b40*/  ISETP.GT.AND P5, PT, R0, 0x51, P3 ;  /* 0x000000510000780c */ /* 0x000fc80001fa4270 */
[----:B------:R-:W-:-:S04]  /*11b50*/  F2FP.BF16.F32.PACK_AB R8, RZ, R8 ;  /* 0x00000008ff08723e */ /* 0x000fc800000010ff */
[----:B-1----:R-:W-:Y:S02]  /*11b60*/  PRMT R12, R8, 0x7610, R12 ;  /* 0x00007610080c7816 */ /* 0x002fe4000000000c */
[----:B------:R-:W-:Y:S01]  /*11b70*/  ISETP.GT.AND P6, PT, R0, 0x71, P3 ;  /* 0x000000710000780c */ /* 0x000fe20001fc4270 */
[----:B--2---:R-:W-:-:S05]  /*11b80*/  FMUL R3, R3, R2 ;  /* 0x0000000203037220 */ /* 0x004fca0000400000 */
[----:B------:R-:W-:Y:S01]  /*11b90*/  F2FP.BF16.F32.PACK_AB R10, RZ, R3 ;  /* 0x00000003ff0a723e */ /* 0x000fe200000010ff */
[----:B------:R-:W-:-:S05]  /*11ba0*/  FMUL R3, R235, R2 ;  /* 0x00000002eb037220 */ /* 0x000fca0000400000 */
[----:B------:R-:W-:Y:S01]  /*11bb0*/  F2FP.BF16.F32.PACK_AB R9, RZ, R3 ;  /* 0x00000003ff09723e */ /* 0x000fe200000010ff */
[-C--:B------:R-:W-:Y:S01]  /*11bc0*/  FMUL R3, R234, R2.reuse ;  /* 0x00000002ea037220 */ /* 0x080fe20000400000 */
[----:B------:R0:W-:Y:S04]  /*11bd0*/  @P0 STG.E.U16 desc[UR36][R6.64+0x90], R10 ;  /* 0x0000900a06000986 */ /* 0x0001e8000c101524 */
[----:B------:R-:W-:Y:S02]  /*11be0*/  F2FP.BF16.F32.PACK_AB R3, RZ, R3 ;  /* 0x00000003ff03723e */ /* 0x000fe400000010ff */
[----:B------:R-:W-:Y:S01]  /*11bf0*/  PRMT R11, R9, 0x7610, R11 ;  /* 0x00007610090b7816 */ /* 0x000fe2000000000b */
[-C--:B------:R-:W-:Y:S01]  /*11c00*/  FMUL R9, R232, R2.reuse ;  /* 0x00000002e8097220 */ /* 0x080fe20000400000 */
[----:B0-----:R-:W-:Y:S01]  /*11c10*/  PRMT R10, R3, 0x7610, R10 ;  /* 0x00007610030a7816 */ /* 0x001fe2000000000a */
[----:B------:R-:W-:-:S02]  /*11c20*/  FMUL R3, R231, R2 ;  /* 0x00000002e7037220 */ /* 0x000fc40000400000 */
[----:B------:R0:W-:Y:S01]  /*11c30*/  @P1 STG.E.U16 desc[UR36][R6.64+0x92], R11 ;  /* 0x0000920b06001986 */ /* 0x0001e2000c101524 */
[----:B------:R-:W-:Y:S02]  /*11c40*/  ISETP.GT.AND P1, PT, R0, 0x50, P2 ;  /* 0x000000500000780c */ /* 0x000fe40001724270 */
[----:B------:R-:W-:Y:S02]  /*11c50*/  F2FP.BF16.F32.PACK_AB R9, RZ, R9 ;  /* 0x00000009ff09723e */ /* 0x000fe400000010ff */
[----:B------:R-:W-:Y:S01]  /*11c60*/  F2FP.BF16.F32.PACK_AB R8, RZ, R3 ;  /* 0x00000003ff08723e */ /* 0x000fe200000010ff */
[----:B------:R-:W-:Y:S01]  /*11c70*/  FMUL R3, R230, R2 ;  /* 0x00000002e6037220 */ /* 0x000fe20000400000 */
[C---:B------:R-:W-:Y:S01]  /*11c80*/  ISETP.GT.AND P0, PT, R0.reuse, 0x51, P2 ;  /* 0x000000510000780c */ /* 0x040fe20001704270 */
[----:B------:R1:W-:Y:S01]  /*11c90*/  @P4 STG.E.U16 desc[UR36][R4.64+0xa0], R10 ;  /* 0x0000a00a04004986 */ /* 0x0003e2000c101524 */
[----:B------:R-:W-:Y:S02]  /*11ca0*/  ISETP.GT.AND P4, PT, R0, 0x58, P3 ;  /* 0x000000580000780c */ /* 0x000fe40001f84270 */
[----:B0-----:R-:W-:-:S02]  /*11cb0*/  PRMT R11, R9, 0x7610, R11 ;  /* 0x00007610090b7816 */ /* 0x001fc4000000000b */
[----:B------:R-:W-:Y:S01]  /*11cc0*/  F2FP.BF16.F32.PACK_AB R9, RZ, R3 ;  /* 0x00000003ff09723e */ /* 0x000fe200000010ff */
[-C--:B------:R-:W-:Y:S01]  /*11cd0*/  FMUL R3, R228, R2.reuse ;  /* 0x00000002e4037220 */ /* 0x080fe20000400000 */
[----:B------:R-:W-:Y:S01]  /*11ce0*/  PRMT R13, R8, 0x7610, R13 ;  /* 0x00007610080d7816 */ /* 0x000fe2000000000d */
[----:B------:R-:W-:Y:S01]  /*11cf0*/  FMUL R8, R229, R2 ;  /* 0x00000002e5087220 */ /* 0x000fe20000400000 */
[----:B------:R-:W-:Y:S01]  /*11d00*/  @P5 STG.E.U16 desc[UR36][R4.64+0xa2], R12 ;  /* 0x0000a20c04005986 */ /* 0x000fe2000c101524 */
[----:B------:R-:W-:Y:S02]  /*11d10*/  ISETP.GT.AND P5, PT, R0, 0x59, P3 ;  /* 0x000000590000780c */ /* 0x000fe40001fa4270 */
[----:B------:R-:W-:Y:S01]  /*11d20*/  F2FP.BF16.F32.PACK_AB R3, RZ, R3 ;  /* 0x00000003ff03723e */ /* 0x000fe200000010ff */
[----:B------:R0:W-:Y:S01]  /*11d30*/  @P1 STG.E.U16 desc[UR36][R6.64+0xa0], R11 ;  /* 0x0000a00b06001986 */ /* 0x0001e2000c101524 */
[----:B-1----:R-:W-:Y:S01]  /*11d40*/  F2FP.BF16.F32.PACK_AB R10, RZ, R8 ;  /* 0x00000008ff0a723e */ /* 0x002fe200000010ff */
[----:B------:R-:W-:-:S02]  /*11d50*/  FMUL R8, R227, R2 ;  /* 0x00000002e3087220 */ /* 0x000fc40000400000 */
[----:B------:R-:W-:Y:S01]  /*11d60*/  @P0 STG.E.U16 desc[UR36][R6.64+0xa2], R13 ;  /* 0x0000a20d06000986 */ /* 0x000fe2000c101524 */
[C---:B------:R-:W-:Y:S02]  /*11d70*/  ISETP.GT.AND P0, PT, R0.reuse, 0x58, P2 ;  /* 0x000000580000780c */ /* 0x040fe40001704270 */
[C---:B------:R-:W-:Y:S01]  /*11d80*/  ISETP.GT.AND P1, PT, R0.reuse, 0x59, P2 ;  /* 0x000000590000780c */ /* 0x040fe20001724270 */
[----:B------:R1:W-:Y:S01]  /*11d90*/  @P4 STG.E.U16 desc[UR36][R4.64+0xb0], R9 ;  /* 0x0000b00904004986 */ /* 0x0003e2000c101524 */
[----:B------:R-:W-:Y:S02]  /*11da0*/  ISETP.GT.AND P4, PT, R0, 0x60, P3 ;  /* 0x000000600000780c */ /* 0x000fe40001f84270 */
[----:B0-----:R-:W-:Y:S01]  /*11db0*/  PRMT R11, R3, 0x7610, R11 ;  /* 0x00007610030b7816 */ /* 0x001fe2000000000b */
[----:B------:R-:W-:Y:S01]  /*11dc0*/  FMUL R3, R226, R2 ;  /* 0x00000002e2037220 */ /* 0x000fe20000400000 */
[----:B------:R-:W-:Y:S01]  /*11dd0*/  F2FP.BF16.F32.PACK_AB R8, RZ, R8 ;  /* 0x00000008ff08723e */ /* 0x000fe200000010ff */
[----:B------:R0:W-:Y:S03]  /*11de0*/  @P5 STG.E.U16 desc[UR36][R4.64+0xb2], R10 ;  /* 0x0000b20a04005986 */ /* 0x0001e6000c101524 */
[----:B-1----:R-:W-:Y:S01]  /*11df0*/  F2FP.BF16.F32.PACK_AB R9, RZ, R3 ;  /* 0x00000003ff09723e */ /* 0x002fe200000010ff */
[-C--:B------:R-:W-:Y:S01]  /*11e00*/  FMUL R3, R225, R2.reuse ;  /* 0x00000002e1037220 */ /* 0x080fe20000400000 */
[----:B------:R-:W-:Y:S01]  /*11e10*/  PRMT R12, R8, 0x7610, R12 ;  /* 0x00007610080c7816 */ /* 0x000fe2000000000c */
[----:B------:R-:W-:Y:S01]  /*11e20*/  FMUL R8, R224, R2 ;  /* 0x00000002e0087220 */ /* 0x000fe20000400000 */
[----:B------:R1:W-:Y:S01]  /*11e30*/  @P0 STG.E.U16 desc[UR36][R6.64+0xb0], R11 ;  /* 0x0000b00b06000986 */ /* 0x0003e2000c101524 */
[----:B0-----:R-:W-:-:S02]  /*11e40*/  PRMT R10, R9, 0x7610, R10 ;  /* 0x00007610090a7816 */ /* 0x001fc4000000000a */
[----:B------:R-:W-:Y:S01]  /*11e50*/  F2FP.BF16.F32.PACK_AB R3, RZ, R3 ;  /* 0x00000003ff03723e */ /* 0x000fe200000010ff */
[----:B------:R0:W-:Y:S01]  /*11e60*/  @P1 STG.E.U16 desc[UR36][R6.64+0xb2], R12 ;  /* 0x0000b20c06001986 */ /* 0x0001e2000c101524 */
[C---:B------:R-:W-:Y:S01]  /*11e70*/  ISETP.GT.AND P5, PT, R0.reuse, 0x61, P3 ;  /* 0x000000610000780c */ /* 0x040fe20001fa4270 */
[-C--:B------:R-:W-:Y:S01]  /*11e80*/  FMUL R9, R223, R2.reuse ;  /* 0x00000002df097220 */ /* 0x080fe20000400000 */
[C---:B------:R-:W-:Y:S01]  /*11e90*/  ISETP.GT.AND P1, PT, R0.reuse, 0x60, P2 ;  /* 0x000000600000780c */ /* 0x040fe20001724270 */
[----:B------:R-:W-:Y:S01]  /*11ea0*/  @P4 STG.E.U16 desc[UR36][R4.64+0xc0], R10 ;  /* 0x0000c00a04004986 */ /* 0x000fe2000c101524 */
[----:B------:R-:W-:Y:S02]  /*11eb0*/  ISETP.GT.AND P4, PT, R0, 0x61, P2 ;  /* 0x000000610000780c */ /* 0x000fe40001784270 */
[----:B-1----:R-:W-:Y:S01]  /*11ec0*/  PRMT R11, R3, 0x7610, R11 ;  /* 0x00007610030b7816 */ /* 0x002fe2000000000b */
[----:B------:R-:W-:Y:S01]  /*11ed0*/  FMUL R3, R222, R2 ;  /* 0x00000002de037220 */ /* 0x000fe20000400000 */
[----:B------:R-:W-:-:S02]  /*11ee0*/  F2FP.BF16.F32.PACK_AB R8, RZ, R8 ;  /* 0x00000008ff08723e */ /* 0x000fc400000010ff */
[----:B------:R-:W-:Y:S02]  /*11ef0*/  F2FP.BF16.F32.PACK_AB R9, RZ, R9 ;  /* 0x00000009ff09723e */ /* 0x000fe400000010ff */
[----:B0-----:R-:W-:Y:S02]  /*11f00*/  PRMT R12, R8, 0x7610, R12 ;  /* 0x00007610080c7816 */ /* 0x001fe4000000000c */
[----:B------:R-:W-:Y:S01]  /*11f10*/  F2FP.BF16.F32.PACK_AB R8, RZ, R3 ;  /* 0x00000003ff08723e */ /* 0x000fe200000010ff */
[-C--:B------:R-:W-:Y:S01]  /*11f20*/  FMUL R3, R221, R2.reuse ;  /* 0x00000002dd037220 */ /* 0x080fe20000400000 */
[----:B------:R-:W-:Y:S01]  /*11f30*/  PRMT R13, R9, 0x7610, R13 ;  /* 0x00007610090d7816 */ /* 0x000fe2000000000d */
[----:B------:R0:W-:Y:S01]  /*11f40*/  @P5 STG.E.U16 desc[UR36][R4.64+0xc2], R11 ;  /* 0x0000c20b04005986 */ /* 0x0001e2000c101524 */
[----:B------:R-:W-:Y:S02]  /*11f50*/  ISETP.GT.AND P0, PT, R0, 0x68, P3 ;  /* 0x000000680000780c */ /* 0x000fe40001f04270 */
[----:B------:R-:W-:Y:S01]  /*11f60*/  F2FP.BF16.F32.PACK_AB R9, RZ, R3 ;  /* 0x00000003ff09723e */ /* 0x000fe200000010ff */
[----:B------:R1:W-:Y:S01]  /*11f70*/  @P1 STG.E.U16 desc[UR36][R6.64+0xc0], R12 ;  /* 0x0000c00c06001986 */ /* 0x0003e2000c101524 */
[----:B------:R-:W-:-:S03]  /*11f80*/  FMUL R3, R219, R2 ;  /* 0x00000002db037220 */ /* 0x000fc60000400000 */
[----:B------:R-:W-:Y:S01]  /*11f90*/  @P4 STG.E.U16 desc[UR36][R6.64+0xc2], R13 ;  /* 0x0000c20d06004986 */ /* 0x000fe2000c101524 */
[----:B------:R-:W-:Y:S02]  /*11fa0*/  ISETP.GT.AND P4, PT, R0, 0x69, P3 ;  /* 0x000000690000780c */ /* 0x000fe40001f84270 */
[----:B------:R-:W-:Y:S01]  /*11fb0*/  PRMT R14, R8, 0x7610, R14 ;  /* 0x00007610080e7816 */ /* 0x000fe2000000000e */
[-C--:B------:R-:W-:Y:S01]  /*11fc0*/  FMUL R8, R220, R2.reuse ;  /* 0x00000002dc087220 */ /* 0x080fe20000400000 */
[----:B------:R-:W-:Y:S02]  /*11fd0*/  F2FP.BF16.F32.PACK_AB R3, RZ, R3 ;  /* 0x00000003ff03723e */ /* 0x000fe400000010ff */
[----:B------:R-:W-:Y:S01]  /*11fe0*/  ISETP.GT.AND P1, PT, R0, 0x68, P2 ;  /* 0x000000680000780c */ /* 0x000fe20001724270 */
[----:B------:R-:W-:Y:S01]  /*11ff0*/  @P0 STG.E.U16 desc[UR36][R4.64+0xd0], R14 ;  /* 0x0000d00e04000986 */ /* 0x000fe2000c101524 */
[----:B0-----:R-:W-:Y:S01]  /*12000*/  PRMT R11, R3, 0x7610, R11 ;  /* 0x00007610030b7816 */ /* 0x001fe2000000000b */
[----:B------:R-:W-:Y:S01]  /*12010*/  FMUL R3, R217, R2 ;  /* 0x00000002d9037220 */ /* 0x000fe20000400000 */
[----:B------:R-:W-:Y:S01]  /*12020*/  F2FP.BF16.F32.PACK_AB R10, RZ, R8 ;  /* 0x00000008ff0a723e */ /* 0x000fe200000010ff */
[----:B------:R-:W-:Y:S01]  /*12030*/  FMUL R8, R218, R2 ;  /* 0x00000002da087220 */ /* 0x000fe20000400000 */
[C---:B------:R-:W-:Y:S01]  /*12040*/  ISETP.GT.AND P0, PT, R0.reuse, 0x69, P2 ;  /* 0x000000690000780c */ /* 0x040fe20001704270 */
[----:B------:R0:W-:Y:S01]  /*12050*/  @P4 STG.E.U16 desc[UR36][R4.64+0xd2], R9 ;  /* 0x0000d20904004986 */ /* 0x0001e2000c101524 */
[----:B------:R-:W-:-:S02]  /*12060*/  ISETP.GT.AND P5, PT, R0, 0x70, P3 ;  /* 0x000000700000780c */ /* 0x000fc40001fa4270 */
[----:B------:R-:W-:-:S04]  /*12070*/  F2FP.BF16.F32.PACK_AB R8, RZ, R8 ;  /* 0x00000008ff08723e */ /* 0x000fc800000010ff */
[----:B-1----:R-:W-:Y:S02]  /*12080*/  PRMT R12, R8, 0x7610, R12 ;  /* 0x00007610080c7816 */ /* 0x002fe4000000000c */
[----:B0-----:R-:W-:Y:S01]  /*12090*/  F2FP.BF16.F32.PACK_AB R9, RZ, R3 ;  /* 0x00000003ff09723e */ /* 0x001fe200000010ff */
[-C--:B------:R-:W-:Y:S01]  /*120a0*/  FMUL R3, R216, R2.reuse ;  /* 0x00000002d8037220 */ /* 0x080fe20000400000 */
[----:B------:R-:W-:Y:S01]  /*120b0*/  FMUL R8, R215, R2 ;  /* 0x00000002d7087220 */ /* 0x000fe20000400000 */
[----:B------:R0:W-:Y:S03]  /*120c0*/  @P1 STG.E.U16 desc[UR36][R6.64+0xd0], R10 ;  /* 0x0000d00a06001986 */ /* 0x0001e6000c101524 */
[----:B------:R-:W-:Y:S01]  /*120d0*/  F2FP.BF16.F32.PACK_AB R3, RZ, R3 ;  /* 0x00000003ff03723e */ /* 0x000fe200000010ff */
[----:B------:R1:W-:Y:S01]  /*120e0*/  @P0 STG.E.U16 desc[UR36][R6.64+0xd2], R11 ;  /* 0x0000d20b06000986 */ /* 0x0003e2000c101524 */
[----:B------:R-:W-:-:S02]  /*120f0*/  ISETP.GT.AND P1, PT, R0, 0x70, P2 ;  /* 0x000000700000780c */ /* 0x000fc40001724270 */
[----:B------:R-:W-:Y:S01]  /*12100*/  F2FP.BF16.F32.PACK_AB R8, RZ, R8 ;  /* 0x00000008ff08723e */ /* 0x000fe200000010ff */
[----:B------:R2:W-:Y:S01]  /*12110*/  @P5 STG.E.U16 desc[UR36][R4.64+0xe0], R12 ;  /* 0x0000e00c04005986 */ /* 0x0005e2000c101524 */
[----:B0-----:R-:W-:Y:S01]  /*12120*/  PRMT R10, R9, 0x7610, R10 ;  /* 0x00007610090a7816 */ /* 0x001fe2000000000a */
[-C--:B------:R-:W-:Y:S01]  /*12130*/  FMUL R9, R214, R2.reuse ;  /* 0x00000002d6097220 */ /* 0x080fe20000400000 */
[----:B-1----:R-:W-:Y:S01]  /*12140*/  PRMT R11, R3, 0x7610, R11 ;  /* 0x00007610030b7816 */ /* 0x002fe2000000000b */
[----:B------:R-:W-:-:S03]  /*12150*/  FMUL R3, R213, R2 ;  /* 0x00000002d5037220 */ /* 0x000fc60000400000 */
[----:B------:R-:W-:Y:S02]  /*12160*/  F2FP.BF16.F32.PACK_AB R9, RZ, R9 ;  /* 0x00000009ff09723e */ /* 0x000fe400000010ff */
[----:B--2---:R-:W-:Y:S02]  /*12170*/  PRMT R12, R8, 0x7610, R12 ;  /* 0x00007610080c7816 */ /* 0x004fe4000000000c */
[----:B------:R-:W-:Y:S01]  /*12180*/  F2FP.BF16.F32.PACK_AB R8, RZ, R3 ;  /* 0x00000003ff08723e */ /* 0x000fe200000010ff */
[----:B------:R-:W-:Y:S01]  /*12190*/  FMUL R3, R212, R2 ;  /* 0x00000002d4037220 */ /* 0x000fe20000400000 */
[C---:B------:R-:W-:Y:S02]  /*121a0*/  ISETP.GT.AND P4, PT, R0.reuse, 0x71, P2 ;  /* 0x000000710000780c */ /* 0x040fe40001784270 */
[----:B------:R-:W-:Y:S01]  /*121b0*/  ISETP.GT.AND P5, PT, R0, 0x78, P3 ;  /* 0x000000780000780c */ /* 0x000fe20001fa4270 */
[----:B------:R0:W-:Y:S01]  /*121c0*/  @P6 STG.E.U16 desc[UR36][R4.64+0xe2], R10 ;  /* 0x0000e20a04006986 */ /* 0x0001e2000c101524 */
[----:B------:R-:W-:-:S02]  /*121d0*/  PRMT R13, R9, 0x7610, R13 ;  /* 0x00007610090d7816 */ /* 0x000fc4000000000d */
[----:B------:R-:W-:Y:S01]  /*121e0*/  F2FP.BF16.F32.PACK_AB R9, RZ, R3 ;  /* 0x00000003ff09723e */ /* 0x000fe200000010ff */
[----:B------:R1:W-:Y:S01]  /*121f0*/  @P1 STG.E.U16 desc[UR36][R6.64+0xe0], R11 ;  /* 0x0000e00b06001986 */ /* 0x0003e2000c101524 */
[----:B------:R-:W-:Y:S01]  /*12200*/  ISETP.GT.AND P0, PT, R0, 0x79, P3 ;  /* 0x000000790000780c */ /* 0x000fe20001f04270 */
[-C--:B------:R-:W-:Y:S01]  /*12210*/  FMUL R3, R210, R2.reuse ;  /* 0x00000002d2037220 */ /* 0x080fe20000400000 */
[----:B------:R-:W-:Y:S02]  /*12220*/  ISETP.GT.AND P1, PT, R0, 0x78, P2 ;  /* 0x000000780000780c */ /* 0x000fe40001724270 */
[----:B------:R-:W-:Y:S01]  /*12230*/  PRMT R14, R8, 0x7610, R14 ;  /* 0x00007610080e7816 */ /* 0x000fe2000000000e */
[----:B------:R-:W-:Y:S01]  /*12240*/  FMUL R8, R211, R2 ;  /* 0x00000002d3087220 */ /* 0x000fe20000400000 */
[----:B------:R-:W-:Y:S01]  /*12250*/  F2FP.BF16.F32.PACK_AB R3, RZ, R3 ;  /* 0x00000003ff03723e */ /* 0x000fe200000010ff */
[----:B------:R2:W-:Y:S01]  /*12260*/  @P4 STG.E.U16 desc[UR36][R6.64+0xe2], R12 ;  /* 0x0000e20c06004986 */ /* 0x0005e2000c101524 */
[----:B------:R-:W-:-:S02]  /*12270*/  ISETP.GT.AND P4, PT, R0, 0x79, P2 ;  /* 0x000000790000780c */ /* 0x000fc40001784270 */
[----:B0-----:R-:W-:Y:S01]  /*12280*/  F2FP.BF16.F32.PACK_AB R10, RZ, R8 ;  /* 0x00000008ff0a723e */ /* 0x001fe200000010ff */
[----:B------:R-:W-:Y:S01]  /*12290*/  @P5 STG.E.U16 desc[UR36][R4.64+0xf0], R13 ;  /* 0x0000f00d04005986 */ /* 0x000fe2000c101524 */
[----:B-1----:R-:W-:Y:S01]  /*122a0*/  PRMT R11, R3, 0x7610, R11 ;  /* 0x00007610030b7816 */ /* 0x002fe2000000000b */
[-C--:B------:R-:W-:Y:S01]  /*122b0*/  FMUL R3, R208, R2.reuse ;  /* 0x00000002d0037220 */ /* 0x080fe20000400000 */
[----:B------:R-:W-:Y:S01]  /*122c0*/  FMUL R8, R209, R2 ;  /* 0x00000002d1087220 */ /* 0x000fe20000400000 */
[C---:B------:R-:W-:Y:S01]  /*122d0*/  ISETP.GT.AND P5, PT, R0.reuse, 0x80, P3 ;  /* 0x000000800000780c */ /* 0x040fe20001fa4270 */
[----:B------:R-:W-:Y:S01]  /*122e0*/  @P0 STG.E.U16 desc[UR36][R4.64+0xf2], R14 ;  /* 0x0000f20e04000986 */ /* 0x000fe2000c101524 */
[----:B------:R-:W-:-:S03]  /*122f0*/  ISETP.GT.AND P6, PT, R0, 0x81, P3 ;  /* 0x000000810000780c */ /* 0x000fc60001fc4270 */
[----:B------:R0:W-:Y:S01]  /*12300*/  @P1 STG.E.U16 desc[UR36][R6.64+0xf0], R9 ;  /* 0x0000f00906001986 */ /* 0x0001e2000c101524 */
[----:B------:R-:W-:-:S04]  /*12310*/  F2FP.BF16.F32.PACK_AB R8, RZ, R8 ;  /* 0x00000008ff08723e */ /* 0x000fc800000010ff */
[----:B--2---:R-:W-:Y:S01]  /*12320*/  PRMT R12, R8, 0x7610, R12 ;  /* 0x00007610080c7816 */ /* 0x004fe2000000000c */
[-C--:B------:R-:W-:Y:S01]  /*12330*/  FMUL R8, R206, R2.reuse ;  /* 0x00000002ce087220 */ /* 0x080fe20000400000 */
[----:B0-----:R-:W-:Y:S01]  /*12340*/  F2FP.BF16.F32.PACK_AB R9, RZ, R3 ;  /* 0x00000003ff09723e */ /* 0x001fe200000010ff */
[----:B------:R-:W-:Y:S01]  /*12350*/  FMUL R3, R207, R2 ;  /* 0x00000002cf037220 */ /* 0x000fe20000400000 */
[----:B------:R0:W-:Y:S01]  /*12360*/  @P4 STG.E.U16 desc[UR36][R6.64+0xf2], R10 ;  /* 0x0000f20a06004986 */ /* 0x0001e2000c101524 */
[----:B------:R-:W-:-:S03]  /*12370*/  ISETP.GT.AND P0, PT, R0, 0x80, P2 ;  /* 0x000000800000780c */ /* 0x000fc60001704270 */
[----:B------:R-:W-:Y:S01]  /*12380*/  F2FP.BF16.F32.PACK_AB R3, RZ, R3 ;  /* 0x00000003ff03723e */ /* 0x000fe200000010ff */
[----:B------:R1:W-:Y:S01]  /*12390*/  @P5 STG.E.U16 desc[UR36][R4.64+0x100], R11 ;  /* 0x0001000b04005986 */ /* 0x0003e2000c101524 */
[----:B------:R-:W-:Y:S02]  /*123a0*/  ISETP.GT.AND P1, PT, R0, 0x81, P2 ;  /* 0x000000810000780c */ /* 0x000fe40001724270 */
[----:B------:R-:W-:Y:S01]  /*123b0*/  F2FP.BF16.F32.PACK_AB R8, RZ, R8 ;  /* 0x00000008ff08723e */ /* 0x000fe200000010ff */
[----:B------:R2:W-:Y:S01]  /*123c0*/  @P6 STG.E.U16 desc[UR36][R4.64+0x102], R12 ;  /* 0x0001020c04006986 */ /* 0x0005e2000c101524 */
[----:B0-----:R-:W-:Y:S01]  /*123d0*/  PRMT R10, R9, 0x7610, R10 ;  /* 0x00007610090a7816 */ /* 0x001fe2000000000a */
[-C--:B------:R-:W-:Y:S01]  /*123e0*/  FMUL R9, R205, R2.reuse ;  /* 0x00000002cd097220 */ /* 0x080fe20000400000 */
[----:B-1----:R-:W-:Y:S01]  /*123f0*/  PRMT R11, R3, 0x7610, R11 ;  /* 0x00007610030b7816 */ /* 0x002fe2000000000b */
[----:B------:R-:W-:Y:S01]  /*12400*/  FMUL R3, R204, R2 ;  /* 0x00000002cc037220 */ /* 0x000fe20000400000 */
[----:B------:R-:W-:-:S02]  /*12410*/  ISETP.GT.AND P4, PT, R0, 0x88, P3 ;  /* 0x000000880000780c */ /* 0x000fc40001f84270 */
[----:B--2---:R-:W-:Y:S02]  /*12420*/  PRMT R12, R8, 0x7610, R12 ;  /* 0x00007610080c7816 */ /* 0x004fe4000000000c */
[----:B------:R-:W-:Y:S01]  /*12430*/  F2FP.BF16.F32.PACK_AB R8, RZ, R3 ;  /* 0x00000003ff08723e */ /* 0x000fe200000010ff */
[-C--:B------:R-:W-:Y:S01]  /*12440*/  FMUL R3, R203, R2.reuse ;  /* 0x00000002cb037220 */ /* 0x080fe20000400000 */
[----:B------:R-:W-:Y:S02]  /*12450*/  F2FP.BF16.F32.PACK_AB R9, RZ, R9 ;  /* 0x00000009ff09723e */ /* 0x000fe400000010ff */
[C---:B------:R-:W-:Y:S01]  /*12460*/  ISETP.GT.AND P5, PT, R0.reuse, 0x89, P3 ;  /* 0x000000890000780c */ /* 0x040fe20001fa4270 */
[----:B------:R0:W-:Y:S01]  /*12470*/  @P0 STG.E.U16 desc[UR36][R6.64+0x100], R10 ;  /* 0x0001000a06000986 */ /* 0x0001e2000c101524 */
[----:B------:R-:W-:Y:S02]  /*12480*/  PRMT R13, R9, 0x7610, R13 ;  /* 0x00007610090d7816 */ /* 0x000fe4000000000d */
[----:B------:R-:W-:Y:S01]  /*12490*/  F2FP.BF16.F32.PACK_AB R9, RZ, R3 ;  /* 0x00000003ff09723e */ /* 0x000fe200000010ff */
[----:B------:R1:W-:Y:S01]  /*124a0*/  @P1 STG.E.U16 desc[UR36][R6.64+0x102], R11 ;  /* 0x0001020b06001986 */ /* 0x0003e2000c101524 */
[C---:B------:R-:W-:Y:S01]  /*124b0*/  ISETP.GT.AND P0, PT, R0.reuse, 0x88, P2 ;  /* 0x000000880000780c */ /* 0x040fe20001704270 */
[----:B------:R-:W-:Y:S01]  /*124c0*/  FMUL R3, R201, R2 ;  /* 0x00000002c9037220 */ /* 0x000fe20000400000 */
[----:B------:R-:W-:-:S02]  /*124d0*/  ISETP.GT.AND P1, PT, R0, 0x89, P2 ;  /* 0x000000890000780c */ /* 0x000fc40001724270 */
[----:B------:R-:W-:Y:S01]  /*124e0*/  PRMT R14, R8, 0x7610, R14 ;  /* 0x00007610080e7816 */ /* 0x000fe2000000000e */
[----:B------:R-:W-:Y:S01]  /*124f0*/  FMUL R8, R202, R2 ;  /* 0x00000002ca087220 */ /* 0x000fe20000400000 */
[----:B------:R-:W-:Y:S01]  /*12500*/  F2FP.BF16.F32.PACK_AB R3, RZ, R3 ;  /* 0x00000003ff03723e */ /* 0x000fe200000010ff */
[----:B------:R2:W-:Y:S01]  /*12510*/  @P4 STG.E.U16 desc[UR36][R4.64+0x110], R12 ;  /* 0x0001100c04004986 */ /* 0x0005e2000c101524 */
[----:B------:R-:W-:Y:S02]  /*12520*/  ISETP.GT.AND P4, PT, R0, 0x90, P3 ;  /* 0x000000900000780c */ /* 0x000fe40001f84270 */
        /* <DEDUP_REMOVED lines=9> */
[----:B------:R-:W-:Y:S02]  /*125c0*/  F2FP.BF16.F32.PACK_AB R8, RZ, R8 ;  /* 0x00000008ff08723e */ /* 0x000fe400000010ff */
[----:B------:R-:W-:Y:S01]  /*125d0*/  ISETP.GT.AND P1, PT, R0, 0x91, P2 ;  /* 0x000000910000780c */ /* 0x000fe20001724270 */
[----:B------:R1:W-:Y:S01]  /*125e0*/  @P4 STG.E.U16 desc[UR36][R4.64+0x120], R10 ;  /* 0x0001200a04004986 */ /* 0x0003e2000c101524 */
[----:B--2---:R-:W-:Y:S01]  /*125f0*/  PRMT R12, R8, 0x7610, R12 ;  /* 0x00007610080c7816 */ /* 0x004fe2000000000c */
[-C--:B------:R-:W-:Y:S01]  /*12600*/  FMUL R8, R197, R2.reuse ;  /* 0x00000002c5087220 */ /* 0x080fe20000400000 */
[----:B0-----:R-:W-:Y:S01]  /*12610*/  F2FP.BF16.F32.PACK_AB R9, RZ, R3 ;  /* 0x00000003ff09723e */ /* 0x001fe200000010ff */
[----:B------:R-:W-:Y:S01]  /*12620*/  FMUL R3, R198, R2 ;  /* 0x00000002c6037220 */ /* 0x000fe20000400000 */
[----:B------:R-:W-:Y:S01]  /*12630*/  ISETP.GT.AND P4, PT, R0, 0x98, P3 ;  /* 0x000000980000780c */ /* 0x000fe20001f84270 */
[----:B------:R0:W-:Y:S03]  /*12640*/  @P5 STG.E.U16 desc[UR36][R4.64+0x122], R11 ;  /* 0x0001220b04005986 */ /* 0x0001e6000c101524 */
[----:B------:R-:W-:-:S02]  /*12650*/  F2FP.BF16.F32.PACK_AB R3, RZ, R3 ;  /* 0x00000003ff03723e */ /* 0x000fc400000010ff */
[----:B-1----:R-:W-:Y:S01]  /*12660*/  PRMT R10, R9, 0x7610, R10 ;  /* 0x00007610090a7816 */ /* 0x002fe2000000000a */
[----:B------:R-:W-:Y:S01]  /*12670*/  FMUL R9, R196, R2 ;  /* 0x00000002c4097220 */ /* 0x000fe20000400000 */
[----:B------:R-:W-:Y:S01]  /*12680*/  F2FP.BF16.F32.PACK_AB R8, RZ, R8 ;  /* 0x00000008ff08723e */ /* 0x000fe200000010ff */
[----:B------:R1:W-:Y:S01]  /*12690*/  @P0 STG.E.U16 desc[UR36][R6.64+0x120], R12 ;  /* 0x0001200c06000986 */ /* 0x0003e2000c101524 */
[----:B0-----:R-:W-:Y:S01]  /*126a0*/  PRMT R11, R3, 0x7610, R11 ;  /* 0x00007610030b7816 */ /* 0x001fe2000000000b */
[----:B------:R-:W-:Y:S01]  /*126b0*/  FMUL R3, R195, R2 ;  /* 0x00000002c3037220 */ /* 0x000fe20000400000 */
[C---:B------:R-:W-:Y:S01]  /*126c0*/  ISETP.GT.AND P5, PT, R0.reuse, 0x99, P3 ;  /* 0x000000990000780c */ /* 0x040fe20001fa4270 */
[----:B------:R0:W-:Y:S01]  /*126d0*/  @P1 STG.E.U16 desc[UR36][R6.64+0x122], R10 ;  /* 0x0001220a06001986 */ /* 0x0001e2000c101524 */
[----:B------:R-:W-:Y:S02]  /*126e0*/  ISETP.GT.AND P1, PT, R0, 0x98, P2 ;  /* 0x000000980000780c */ /* 0x000fe40001724270 */
[----:B------:R-:W-:-:S02]  /*126f0*/  F2FP.BF16.F32.PACK_AB R9, RZ, R9 ;  /* 0x00000009ff09723e */ /* 0x000fc400000010ff */
[----:B-1----:R-:W-:Y:S02]  /*12700*/  PRMT R12, R8, 0x7610, R12 ;  /* 0x00007610080c7816 */ /* 0x002fe4000000000c */
[----:B------:R-:W-:Y:S01]  /*12710*/  F2FP.BF16.F32.PACK_AB R8, RZ, R3 ;  /* 0x00000003ff08723e */ /* 0x000fe200000010ff */
[-C--:B------:R-:W-:Y:S01]  /*12720*/  FMUL R3, R194, R2.reuse ;  /* 0x00000002c2037220 */ /* 0x080fe20000400000 */
[C---:B------:R-:W-:Y:S01]  /*12730*/  ISETP.GT.AND P0, PT, R0.reuse, 0x99, P2 ;  /* 0x000000990000780c */ /* 0x040fe20001704270 */
[----:B------:R1:W-:Y:S01]  /*12740*/  @P4 STG.E.U16 desc[UR36][R4.64+0x130], R11 ;  /* 0x0001300b04004986 */ /* 0x0003e2000c101524 */
[----:B------:R-:W-:Y:S02]  /*12750*/  ISETP.GT.AND P4, PT, R0, 0xa0, P3 ;  /* 0x000000a00000780c */ /* 0x000fe40001f84270 */
[----:B------:R-:W-:Y:S02]  /*12760*/  PRMT R13, R9, 0x7610, R13 ;  /* 0x00007610090d7816 */ /* 0x000fe4000000000d */
[----:B------:R-:W-:Y:S01]  /*12770*/  F2FP.BF16.F32.PACK_AB R9, RZ, R3 ;  /* 0x00000003ff09723e */ /* 0x000fe200000010ff */
[-C--:B------:R-:W-:Y:S01]  /*12780*/  FMUL R3, R192, R2.reuse ;  /* 0x00000002c0037220 */ /* 0x080fe20000400000 */
[----:B------:R-:W-:Y:S01]  /*12790*/  PRMT R14, R8, 0x7610, R14 ;  /* 0x00007610080e7816 */ /* 0x000fe2000000000e */
[----:B------:R-:W-:Y:S01]  /*127a0*/  FMUL R8, R193, R2 ;  /* 0x00000002c1087220 */ /* 0x000fe20000400000 */
[----:B------:R2:W-:Y:S01]  /*127b0*/  @P5 STG.E.U16 desc[UR36][R4.64+0x132], R12 ;  /* 0x0001320c04005986 */ /* 0x0005e2000c101524 */
[----:B------:R-:W-:-:S02]  /*127c0*/  ISETP.GT.AND P5, PT, R0, 0xa1, P3 ;  /* 0x000000a10000780c */ /* 0x000fc40001fa4270 */
[----:B------:R-:W-:Y:S01]  /*127d0*/  F2FP.BF16.F32.PACK_AB R3, RZ, R3 ;  /* 0x00000003ff03723e */ /* 0x000fe200000010ff */
[----:B------:R-:W-:Y:S01]  /*127e0*/  @P1 STG.E.U16 desc[UR36][R6.64+0x130], R13 ;  /* 0x0001300d06001986 */ /* 0x000fe2000c101524 */
[----:B0-----:R-:W-:Y:S01]  /*127f0*/  F2FP.BF16.F32.PACK_AB R10, RZ, R8 ;  /* 0x00000008ff0a723e */ /* 0x001fe200000010ff */
[-C--:B------:R-:W-:Y:S01]  /*12800*/  FMUL R8, R191, R2.reuse ;  /* 0x00000002bf087220 */ /* 0x080fe20000400000 */
[----:B-1----:R-:W-:Y:S01]  /*12810*/  PRMT R11, R3, 0x7610, R11 ;  /* 0x00007610030b7816 */ /* 0x002fe2000000000b */
[----:B------:R-:W-:Y:S01]  /*12820*/  @P0 STG.E.U16 desc[UR36][R6.64+0x132], R14 ;  /* 0x0001320e06000986 */ /* 0x000fe2000c101524 */
[----:B------:R-:W-:Y:S01]  /*12830*/  ISETP.GT.AND P0, PT, R0, 0xa0, P2 ;  /* 0x000000a00000780c */ /* 0x000fe20001704270 */
[----:B------:R-:W-:Y:S01]  /*12840*/  FMUL R3, R190, R2 ;  /* 0x00000002be037220 */ /* 0x000fe20000400000 */
[C---:B------:R-:W-:Y:S01]  /*12850*/  ISETP.GT.AND P1, PT, R0.reuse, 0xa1, P2 ;  /* 0x000000a10000780c */ /* 0x040fe20001724270 */
[----:B------:R0:W-:Y:S01]  /*12860*/  @P4 STG.E.U16 desc[UR36][R4.64+0x140], R9 ;  /* 0x0001400904004986 */ /* 0x0001e2000c101524 */
[----:B------:R-:W-:-:S02]  /*12870*/  ISETP.GT.AND P4, PT, R0, 0xa8, P3 ;  /* 0x000000a80000780c */ /* 0x000fc40001f84270 */
[----:B------:R-:W-:Y:S01]  /*12880*/  F2FP.BF16.F32.PACK_AB R8, RZ, R8 ;  /* 0x00000008ff08723e */ /* 0x000fe200000010ff */
[----:B------:R1:W-:Y:S03]  /*12890*/  @P5 STG.E.U16 desc[UR36][R4.64+0x142], R10 ;  /* 0x0001420a04005986 */ /* 0x0003e6000c101524 */
[----:B--2---:R-:W-:Y:S02]  /*128a0*/  PRMT R12, R8, 0x7610, R12 ;  /* 0x00007610080c7816 */ /* 0x004fe4000000000c */
[----:B0-----:R-:W-:Y:S01]  /*128b0*/  F2FP.BF16.F32.PACK_AB R9, RZ, R3 ;  /* 0x00000003ff09723e */ /* 0x001fe200000010ff */
[-C--:B------:R-:W-:Y:S01]  /*128c0*/  FMUL R3, R189, R2.reuse ;  /* 0x00000002bd037220 */ /* 0x080fe20000400000 */
[-C--:B------:R-:W-:Y:S02]  /*128d0*/  FMUL R8, R188, R2.reuse ;  /* 0x00000002bc087220 */ /* 0x080fe40000400000 */
[----:B-1----:R-:W-:Y:S01]  /*128e0*/  PRMT R10, R9, 0x7610, R10 ;  /* 0x00007610090a7816 */ /* 0x002fe2000000000a */
[----:B------:R0:W-:Y:S01]  /*128f0*/  @P0 STG.E.U16 desc[UR36][R6.64+0x140], R11 ;  /* 0x0001400b06000986 */ /* 0x0001e2000c101524 */
[----:B------:R-:W-:Y:S01]  /*12900*/  F2FP.BF16.F32.PACK_AB R3, RZ, R3 ;  /* 0x00000003ff03723e */ /* 0x000fe200000010ff */
[----:B------:R-:W-:Y:S01]  /*12910*/  FMUL R9, R187, R2 ;  /* 0x00000002bb097220 */ /* 0x000fe20000400000 */
[C---:B------:R-:W-:Y:S01]  /*12920*/  ISETP.GT.AND P5, PT, R0.reuse, 0xa9, P3 ;  /* 0x000000a90000780c */ /* 0x040fe20001fa4270 */
[----:B------:R1:W-:Y:S01]  /*12930*/  @P1 STG.E.U16 desc[UR36][R6.64+0x142], R12 ;  /* 0x0001420c06001986 */ /* 0x0003e2000c101524 */
[----:B------:R-:W-:-:S03]  /*12940*/  ISETP.GT.AND P1, PT, R0, 0xa8, P2 ;  /* 0x000000a80000780c */ /* 0x000fc60001724270 */
[----:B------:R-:W-:Y:S01]  /*12950*/  @P4 STG.E.U16 desc[UR36][R4.64+0x150], R10 ;  /* 0x0001500a04004986 */ /* 0x000fe2000c101524 */
[----:B------:R-:W-:Y:S02]  /*12960*/  ISETP.GT.AND P4, PT, R0, 0xa9, P2 ;  /* 0x000000a90000780c */ /* 0x000fe40001784270 */
[----:B------:R-:W-:Y:S02]  /*12970*/  F2FP.BF16.F32.PACK_AB R8, RZ, R8 ;  /* 0x00000008ff08723e */ /* 0x000fe400000010ff */
[----:B0-----:R-:W-:Y:S01]  /*12980*/  PRMT R11, R3, 0x7610, R11 ;  /* 0x00007610030b7816 */ /* 0x001fe2000000000b */
[-C--:B------:R-:W-:Y:S01]  /*12990*/  FMUL R3, R186, R2.reuse ;  /* 0x00000002ba037220 */ /* 0x080fe20000400000 */
[----:B------:R-:W-:Y:S02]  /*129a0*/  F2FP.BF16.F32.PACK_AB R9, RZ, R9 ;  /* 0x00000009ff09723e */ /* 0x000fe400000010ff */
[----:B-1----:R-:W-:Y:S02]  /*129b0*/  PRMT R12, R8, 0x7610, R12 ;  /* 0x00007610080c7816 */ /* 0x002fe4000000000c */
[----:B------:R-:W-:Y:S01]  /*129c0*/  F2FP.BF16.F32.PACK_AB R8, RZ, R3 ;  /* 0x00000003ff08723e */ /* 0x000fe200000010ff */
[----:B------:R-:W-:Y:S01]  /*129d0*/  FMUL R3, R185, R2 ;  /* 0x00000002b9037220 */ /* 0x000fe20000400000 */
[----:B------:R-:W-:Y:S01]  /*129e0*/  PRMT R13, R9, 0x7610, R13 ;  /* 0x00007610090d7816 */ /* 0x000fe2000000000d */
[----:B------:R0:W-:Y:S01]  /*129f0*/  @P5 STG.E.U16 desc[UR36][R4.64+0x152], R11 ;  /* 0x0001520b04005986 */ /* 0x0001e2000c101524 */
[----:B------:R-:W-:-:S02]  /*12a00*/  ISETP.GT.AND P0, PT, R0, 0xb0, P3 ;  /* 0x000000b00000780c */ /* 0x000fc40001f04270 */
        /* <DEDUP_REMOVED lines=26> */
[----:B------:R-:W-:Y:S02]  /*12bb0*/  ISETP.GT.AND P1, PT, R0, 0xb8, P2 ;  /* 0x000000b80000780c */ /* 0x000fe40001724270 */
[----:B------:R-:W-:Y:S02]  /*12bc0*/  F2FP.BF16.F32.PACK_AB R8, RZ, R8 ;  /* 0x00000008ff08723e */ /* 0x000fe400000010ff */
[----:B0-----:R-:W-:Y:S01]  /*12bd0*/  PRMT R10, R9, 0x7610, R10 ;  /* 0x00007610090a7816 */ /* 0x001fe2000000000a */
[-C--:B------:R-:W-:Y:S01]  /*12be0*/  FMUL R9, R178, R2.reuse ;  /* 0x00000002b2097220 */ /* 0x080fe20000400000 */
[----:B-1----:R-:W-:Y:S01]  /*12bf0*/  PRMT R11, R3, 0x7610, R11 ;  /* 0x00007610030b7816 */ /* 0x002fe2000000000b */
[----:B------:R-:W-:Y:S01]  /*12c00*/  FMUL R3, R177, R2 ;  /* 0x00000002b1037220 */ /* 0x000fe20000400000 */
[----:B------:R0:W-:Y:S02]  /*12c10*/  @P5 STG.E.U16 desc[UR36][R4.64+0x170], R12 ;  /* 0x0001700c04005986 */ /* 0x0001e4000c101524 */
[----:B------:R-:W-:-:S02]  /*12c20*/  F2FP.BF16.F32.PACK_AB R9, RZ, R9 ;  /* 0x00000009ff09723e */ /* 0x000fc400000010ff */
[C---:B------:R-:W-:Y:S02]  /*12c30*/  ISETP.GT.AND P4, PT, R0.reuse, 0xb9, P2 ;  /* 0x000000b90000780c */ /* 0x040fe40001784270 */
[----:B------:R-:W-:Y:S02]  /*12c40*/  ISETP.GT.AND P5, PT, R0, 0xc0, P3 ;  /* 0x000000c00000780c */ /* 0x000fe40001fa4270 */
[----:B0-----:R-:W-:Y:S02]  /*12c50*/  PRMT R12, R8, 0x7610, R12 ;  /* 0x00007610080c7816 */ /* 0x001fe4000000000c */
[----:B------:R-:W-:Y:S01]  /*12c60*/  F2FP.BF16.F32.PACK_AB R8, RZ, R3 ;  /* 0x00000003ff08723e */ /* 0x000fe200000010ff */
[----:B------:R-:W-:Y:S01]  /*12c70*/  FMUL R3, R176, R2 ;  /* 0x00000002b0037220 */ /* 0x000fe20000400000 */
[----:B------:R-:W-:Y:S01]  /*12c80*/  PRMT R13, R9, 0x7610, R13 ;  /* 0x00007610090d7816 */ /* 0x000fe2000000000d */
[----:B------:R0:W-:Y:S01]  /*12c90*/  @P6 STG.E.U16 desc[UR36][R4.64+0x172], R10 ;  /* 0x0001720a04006986 */ /* 0x0001e2000c101524 */
[----:B------:R-:W-:-:S02]  /*12ca0*/  ISETP.GT.AND P0, PT, R0, 0xc1, P3 ;  /* 0x000000c10000780c */ /* 0x000fc40001f04270 */
[----:B------:R-:W-:Y:S01]  /*12cb0*/  F2FP.BF16.F32.PACK_AB R9, RZ, R3 ;  /* 0x00000003ff09723e */ /* 0x000fe200000010ff */
[----:B------:R1:W-:Y:S01]  /*12cc0*/  @P1 STG.E.U16 desc[UR36][R6.64+0x170], R11 ;  /* 0x0001700b06001986 */ /* 0x0003e2000c101524 */
[-C--:B------:R-:W-:Y:S01]  /*12cd0*/  FMUL R3, R174, R2.reuse ;  /* 0x00000002ae037220 */ /* 0x080fe20000400000 */
[----:B------:R-:W-:Y:S02]  /*12ce0*/  ISETP.GT.AND P1, PT, R0, 0xc0, P2 ;  /* 0x000000c00000780c */ /* 0x000fe40001724270 */
        /* <DEDUP_REMOVED lines=40> */
[C---:B------:R-:W-:Y:S01]  /*12f70*/  ISETP.GT.AND P0, PT, R0.reuse, 0xd0, P2 ;  /* 0x000000d00000780c */ /* 0x040fe20001704270 */
        /* <DEDUP_REMOVED lines=11> */
[----:B------:R-:W-:Y:S01]  /*13030*/  ISETP.GT.AND P5, PT, R0, 0xd9, P3 ;  /* 0x000000d90000780c */ /* 0x000fe20001fa4270 */
[----:B------:R-:W-:Y:S01]  /*13040*/  FMUL R8, R164, R2 ;  /* 0x00000002a4087220 */ /* 0x000fe20000400000 */
[----:B------:R-:W-:Y:S01]  /*13050*/  @P0 STG.E.U16 desc[UR36][R6.64+0x1a0], R14 ;  /* 0x0001a00e06000986 */ /* 0x000fe2000c101524 */
[----:B------:R-:W-:-:S03]  /*13060*/  ISETP.GT.AND P0, PT, R0, 0xd8, P2 ;  /* 0x000000d80000780c */ /* 0x000fc60001704270 */
[----:B------:R0:W-:Y:S01]  /*13070*/  @P1 STG.E.U16 desc[UR36][R6.64+0x1a2], R9 ;  /* 0x0001a20906001986 */ /* 0x0001e2000c101524 */
[----:B------:R-:W-:Y:S02]  /*13080*/  F2FP.BF16.F32.PACK_AB R8, RZ, R8 ;  /* 0x00000008ff08723e */ /* 0x000fe400000010ff */
[----:B------:R-:W-:Y:S02]  /*13090*/  ISETP.GT.AND P1, PT, R0, 0xd9, P2 ;  /* 0x000000d90000780c */ /* 0x000fe40001724270 */
        /* <DEDUP_REMOVED lines=16> */
[----:B------:R1:W-:Y:S01]  /*131a0*/  @P1 STG.E.U16 desc[UR36][R6.64+0x1b2], R10 ;  /* 0x0001b20a06001986 */ /* 0x0003e2000c101524 */
[C---:B------:R-:W-:Y:S02]  /*131b0*/  ISETP.GT.AND P1, PT, R0.reuse, 0xe0, P2 ;  /* 0x000000e00000780c */ /* 0x040fe40001724270 */
[----:B------:R-:W-:Y:S02]  /*131c0*/  ISETP.GT.AND P0, PT, R0, 0xe1, P2 ;  /* 0x000000e10000780c */ /* 0x000fe40001704270 */
[----:B0-----:R-:W-:Y:S02]  /*131d0*/  PRMT R12, R8, 0x7610, R12 ;  /* 0x00007610080c7816 */ /* 0x001fe4000000000c */
[----:B------:R-:W-:Y:S01]  /*131e0*/  F2FP.BF16.F32.PACK_AB R8, RZ, R3 ;  /* 0x00000003ff08723e */ /* 0x000fe200000010ff */
[----:B------:R-:W-:Y:S01]  /*131f0*/  FMUL R3, R157, R2 ;  /* 0x000000029d037220 */ /* 0x000fe20000400000 */
[----:B------:R0:W-:Y:S01]  /*13200*/  @P4 STG.E.U16 desc[UR36][R4.64+0x1c0], R11 ;  /* 0x0001c00b04004986 */ /* 0x0001e2000c101524 */
[----:B-1----:R-:W-:-:S02]  /*13210*/  PRMT R10, R9, 0x7610, R10 ;  /* 0x00007610090a7816 */ /* 0x002fc4000000000a */
[----:B------:R-:W-:Y:S01]  /*13220*/  PRMT R13, R8, 0x7610, R13 ;  /* 0x00007610080d7816 */ /* 0x000fe2000000000d */
[----:B------:R-:W-:Y:S01]  /*13230*/  @P5 STG.E.U16 desc[UR36][R4.64+0x1c2], R12 ;  /* 0x0001c20c04005986 */ /* 0x000fe2000c101524 */
[-C--:B------:R-:W-:Y:S01]  /*13240*/  FMUL R8, R156, R2.reuse ;  /* 0x000000029c087220 */ /* 0x080fe20000400000 */
[C---:B------:R-:W-:Y:S02]  /*13250*/  ISETP.GT.AND P4, PT, R0.reuse, 0xe8, P3 ;  /* 0x000000e80000780c */ /* 0x040fe40001f84270 */
[----:B------:R-:W-:Y:S01]  /*13260*/  F2FP.BF16.F32.PACK_AB R9, RZ, R3 ;  /* 0x00000003ff09723e */ /* 0x000fe200000010ff */
[----:B------:R-:W-:Y:S01]  /*13270*/  FMUL R3, R155, R2 ;  /* 0x000000029b037220 */ /* 0x000fe20000400000 */
[C---:B------:R-:W-:Y:S02]  /*13280*/  ISETP.GT.AND P5, PT, R0.reuse, 0xe9, P3 ;  /* 0x000000e90000780c */ /* 0x040fe40001fa4270 */
[----:B------:R-:W-:Y:S02]  /*13290*/  ISETP.GT.AND P6, PT, R0, 0xe8, P2 ;  /* 0x000000e80000780c */ /* 0x000fe400017c4270 */
[----:B------:R-:W-:Y:S01]  /*132a0*/  F2FP.BF16.F32.PACK_AB R8, RZ, R8 ;  /* 0x00000008ff08723e */ /* 0x000fe200000010ff */
[----:B------:R1:W-:Y:S01]  /*132b0*/  @P1 STG.E.U16 desc[UR36][R6.64+0x1c0], R10 ;  /* 0x0001c00a06001986 */ /* 0x0003e2000c101524 */
[----:B------:R-:W-:-:S02]  /*132c0*/  F2FP.BF16.F32.PACK_AB R3, RZ, R3 ;  /* 0x00000003ff03723e */ /* 0x000fc400000010ff */
[C---:B------:R-:W-:Y:S01]  /*132d0*/  ISETP.GT.AND P1, PT, R17.reuse, 0x80, PT ;  /* 0x000000801100780c */ /* 0x040fe20003f24270 */
[----:B------:R2:W-:Y:S01]  /*132e0*/  @P0 STG.E.U16 desc[UR36][R6.64+0x1c2], R13 ;  /* 0x0001c20d06000986 */ /* 0x0005e2000c101524 */
[----:B------:R-:W-:Y:S02]  /*132f0*/  ISETP.GT.AND P0, PT, R17, 0x88, PT ;  /* 0x000000881100780c */ /* 0x000fe40003f04270 */
[----:B0-----:R-:W-:Y:S02]  /*13300*/  PRMT R11, R8, 0x7610, R11 ;  /* 0x00007610080b7816 */ /* 0x001fe4000000000b */
[----:B------:R-:W-:Y:S02]  /*13310*/  PRMT R17, R3, 0x7610, R17 ;  /* 0x0000761003117816 */ /* 0x000fe40000000011 */
[----:B-1----:R-:W-:Y:S01]  /*13320*/  PRMT R10, R9, 0x7610, R10 ;  /* 0x00007610090a7816 */ /* 0x002fe2000000000a */
[----:B------:R-:W-:-:S04]  /*13330*/  FMUL R3, R154, R2 ;  /* 0x000000029a037220 */ /* 0x000fc80000400000 */
[----:B------:R-:W-:Y:S01]  /*13340*/  @P4 STG.E.U16 desc[UR36][R4.64+0x1d0], R10 ;  /* 0x0001d00a04004986 */ /* 0x000fe2000c101524 */
[----:B------:R-:W-:-:S03]  /*13350*/  ISETP.GT.AND P4, PT, R0, 0xe9, P2 ;  /* 0x000000e90000780c */ /* 0x000fc60001784270 */
[----:B------:R0:W-:Y:S01]  /*13360*/  @P5 STG.E.U16 desc[UR36][R4.64+0x1d2], R11 ;  /* 0x0001d20b04005986 */ /* 0x0001e2000c101524 */
[----:B------:R-:W-:-:S03]  /*13370*/  ISETP.GT.AND P5, PT, R0, 0xf0, P3 ;  /* 0x000000f00000780c */ /* 0x000fc60001fa4270 */
[----:B------:R-:W-:Y:S01]  /*13380*/  @P6 STG.E.U16 desc[UR36][R6.64+0x1d0], R17 ;  /* 0x0001d01106006986 */ /* 0x000fe2000c101524 */
[----:B------:R-:W-:Y:S01]  /*13390*/  ISETP.GT.AND P6, PT, R0, 0xf1, P3 ;  /* 0x000000f10000780c */ /* 0x000fe20001fc4270 */
[-C--:B------:R-:W-:Y:S01]  /*133a0*/  FMUL R8, R153, R2.reuse ;  /* 0x0000000299087220 */ /* 0x080fe20000400000 */
[----:B------:R-:W-:Y:S01]  /*133b0*/  FMUL R9, R152, R2 ;  /* 0x0000000298097220 */ /* 0x000fe20000400000 */
[----:B--2---:R-:W-:-:S03]  /*133c0*/  F2FP.BF16.F32.PACK_AB R13, RZ, R3 ;  /* 0x00000003ff0d723e */ /* 0x004fc600000010ff */
[----:B------:R-:W-:Y:S02]  /*133d0*/  F2FP.BF16.F32.PACK_AB R14, RZ, R8 ;  /* 0x00000008ff0e723e */ /* 0x000fe400000010ff */
[----:B------:R-:W-:Y:S01]  /*133e0*/  F2FP.BF16.F32.PACK_AB R15, RZ, R9 ;  /* 0x00000009ff0f723e */ /* 0x000fe200000010ff */
[----:B------:R-:W-:Y:S01]  /*133f0*/  @P4 STG.E.U16 desc[UR36][R6.64+0x1d2], R13 ;  /* 0x0001d20d06004986 */ /* 0x000fe2000c101524 */
[----:B------:R-:W-:-:S03]  /*13400*/  ISETP.GT.AND P4, PT, R0, 0xf1, P2 ;  /* 0x000000f10000780c */ /* 0x000fc60001784270 */
[----:B------:R-:W-:Y:S04]  /*13410*/  @P5 STG.E.U16 desc[UR36][R4.64+0x1e0], R14 ;  /* 0x0001e00e04005986 */ /* 0x000fe8000c101524 */
[----:B------:R-:W-:Y:S01]  /*13420*/  @P6 STG.E.U16 desc[UR36][R4.64+0x1e2], R15 ;  /* 0x0001e20f04006986 */ /* 0x000fe2000c101524 */
[----:B------:R-:W-:Y:S01]  /*13430*/  ISETP.GT.AND P6, PT, R0, 0xf0, P2 ;  /* 0x000000f00000780c */ /* 0x000fe200017c4270 */
[-C--:B0-----:R-:W-:Y:S01]  /*13440*/  FMUL R11, R23, R2.reuse ;  /* 0x00000002170b7220 */ /* 0x081fe20000400000 */
[----:B------:R-:W-:-:S04]  /*13450*/  FMUL R12, R22, R2 ;  /* 0x00000002160c7220 */ /* 0x000fc80000400000 */
[----:B------:R-:W-:Y:S02]  /*13460*/  F2FP.BF16.F32.PACK_AB R11, RZ, R11 ;  /* 0x0000000bff0b723e */ /* 0x000fe400000010ff */
[----:B------:R-:W-:Y:S02]  /*13470*/  F2FP.BF16.F32.PACK_AB R12, RZ, R12 ;  /* 0x0000000cff0c723e */ /* 0x000fe400000010ff */
[C---:B------:R-:W-:Y:S02]  /*13480*/  ISETP.GT.AND P5, PT, R0.reuse, 0xf8, P3 ;  /* 0x000000f80000780c */ /* 0x040fe40001fa4270 */
[----:B------:R-:W-:Y:S01]  /*13490*/  ISETP.GT.AND P3, PT, R0, 0xf9, P3 ;  /* 0x000000f90000780c */ /* 0x000fe20001f64270 */
[----:B------:R-:W-:Y:S01]  /*134a0*/  @P6 STG.E.U16 desc[UR36][R6.64+0x1e0], R11 ;  /* 0x0001e00b06006986 */ /* 0x000fe2000c101524 */
[----:B------:R-:W-:-:S03]  /*134b0*/  FMUL R10, R21, R2 ;  /* 0x00000002150a7220 */ /* 0x000fc60000400000 */
[----:B------:R0:W-:Y:S01]  /*134c0*/  @P4 STG.E.U16 desc[UR36][R6.64+0x1e2], R12 ;  /* 0x0001e20c06004986 */ /* 0x0001e2000c101524 */
[----:B------:R-:W-:Y:S01]  /*134d0*/  ISETP.GT.AND P4, PT, R0, 0xf8, P2 ;  /* 0x000000f80000780c */ /* 0x000fe20001784270 */
[-C--:B------:R-:W-:Y:S01]  /*134e0*/  FMUL R9, R20, R2.reuse ;  /* 0x0000000214097220 */ /* 0x080fe20000400000 */
[-C--:B------:R-:W-:Y:S01]  /*134f0*/  FMUL R8, R18, R2.reuse ;  /* 0x0000000212087220 */ /* 0x080fe20000400000 */
[----:B------:R-:W-:Y:S01]  /*13500*/  FMUL R3, R19, R2 ;  /* 0x0000000213037220 */ /* 0x000fe20000400000 */
[----:B------:R-:W-:Y:S02]  /*13510*/  F2FP.BF16.F32.PACK_AB R10, RZ, R10 ;  /* 0x0000000aff0a723e */ /* 0x000fe400000010ff */
[----:B------:R-:W-:Y:S02]  /*13520*/  ISETP.GT.AND P2, PT, R0, 0xf9, P2 ;  /* 0x000000f90000780c */ /* 0x000fe40001744270 */
[----:B------:R-:W-:Y:S02]  /*13530*/  F2FP.BF16.F32.PACK_AB R9, RZ, R9 ;  /* 0x00000009ff09723e */ /* 0x000fe400000010ff */
[----:B------:R-:W-:-:S02]  /*13540*/  F2FP.BF16.F32.PACK_AB R8, RZ, R8 ;  /* 0x00000008ff08723e */ /* 0x000fc400000010ff */
[----:B------:R-:W-:Y:S01]  /*13550*/  F2FP.BF16.F32.PACK_AB R3, RZ, R3 ;  /* 0x00000003ff03723e */ /* 0x000fe200000010ff */
[----:B------:R-:W-:Y:S01]  /*13560*/  @P5 STG.E.U16 desc[UR36][R4.64+0x1f0], R10 ;  /* 0x0001f00a04005986 */ /* 0x000fe2000c101524 */
[----:B0-----:R-:W-:Y:S01]  /*13570*/  PRMT R12, R8, 0x7610, R12 ;  /* 0x00007610080c7816 */ /* 0x001fe2000000000c */
[----:B------:R-:W-:Y:S01]  /*13580*/  USHF.L.U32 UR12, UR8, 0x8, URZ ;  /* 0x00000008080c7899 */ /* 0x000fe2000800063f */
[----:B------:R-:W-:Y:S01]  /*13590*/  PRMT R11, R3, 0x7610, R11 ;  /* 0x00007610030b7816 */ /* 0x000fe2000000000b */
[----:B------:R0:W-:Y:S01]  /*135a0*/  @P3 STG.E.U16 desc[UR36][R4.64+0x1f2], R9 ;  /* 0x0001f20904003986 */ /* 0x0001e2000c101524 */
[----:B------:R-:W-:Y:S01]  /*135b0*/  @P4 MOV R8, R6 ;  /* 0x0000000600084202 */ /* 0x000fe20000000f00 */
[----:B------:R-:W-:Y:S02]  /*135c0*/  USHF.L.U64.HI UR11, UR8, 0x8, UR9 ;  /* 0x00000008080b7899 */ /* 0x000fe40008010209 */
[----:B------:R-:W-:Y:S02]  /*135d0*/  IMAD.U32 R3, RZ, RZ, UR12 ;  /* 0x0000000cff037e24 */ /* 0x000fe4000f8e00ff */
[----:B0-----:R-:W-:Y:S01]  /*135e0*/  @P4 IMAD.MOV.U32 R9, RZ, RZ, R7 ;  /* 0x000000ffff094224 */ /* 0x001fe200078e0007 */
[----:B------:R-:W-:-:S04]  /*135f0*/  ISETP.GT.AND P3, PT, R0, RZ, P1 ;  /* 0x000000ff0000720c */ /* 0x000fc80000f64270 */
[----:B------:R0:W-:Y:S01]  /*13600*/  @P4 STG.E.U16 desc[UR36][R8.64+0x1f0], R11 ;  /* 0x0001f00b08004986 */ /* 0x0001e2000c101524 */
[----:B------:R-:W-:Y:S01]  /*13610*/  ISETP.GT.AND P4, PT, R0, 0x1, P1 ;  /* 0x000000010000780c */ /* 0x000fe20000f84270 */
[-C--:B------:R-:W-:Y:S01]  /*13620*/  FMUL R24, R24, R2.reuse ;  /* 0x0000000218187220 */ /* 0x080fe20000400000 */
[----:B------:R-:W-:Y:S01]  /*13630*/  FMUL R25, R25, R2 ;  /* 0x0000000219197220 */ /* 0x000fe20000400000 */
[----:B0-----:R-:W-:Y:S02]  /*13640*/  @P2 IMAD.MOV.U32 R8, RZ, RZ, R6 ;  /* 0x000000ffff082224 */ /* 0x001fe400078e0006 */
[----:B------:R-:W-:Y:S02]  /*13650*/  @P2 IMAD.MOV.U32 R9, RZ, RZ, R7 ;  /* 0x000000ffff092224 */ /* 0x000fe400078e0007 */
[----:B------:R-:W-:-:S03]  /*13660*/  IMAD.U32 R7, RZ, RZ, UR11 ;  /* 0x0000000bff077e24 */ /* 0x000fc6000f8e00ff */
[----:B------:R0:W-:Y:S01]  /*13670*/  @P2 STG.E.U16 desc[UR36][R8.64+0x1f2], R12 ;  /* 0x0001f20c08002986 */ /* 0x0001e2000c101524 */
[C---:B------:R-:W-:Y:S02]  /*13680*/  IADD3 R6, P2, P6, R4.reuse, UR5, R3 ;  /* 0x0000000504067c10 */ /* 0x040fe4000fe5e003 */
[----:B------:R-:W-:Y:S02]  /*13690*/  IADD3 R4, P5, R4, UR12, RZ ;  /* 0x0000000c04047c10 */ /* 0x000fe4000ffbe0ff */
[C---:B------:R-:W-:Y:S02]  /*136a0*/  IADD3.X R7, R5.reuse, UR4, R7, P2, P6 ;  /* 0x0000000405077c10 */ /* 0x040fe400097ec407 */
[----:B------:R-:W-:Y:S02]  /*136b0*/  F2FP.BF16.F32.PACK_AB R24, RZ, R24 ;  /* 0x00000018ff18723e */ /* 0x000fe400000010ff */
[----:B------:R-:W-:Y:S02]  /*136c0*/  IADD3.X R5, R5, UR11, RZ, P5, !PT ;  /* 0x0000000b05057c10 */ /* 0x000fe4000affe4ff */
[----:B------:R-:W-:-:S02]  /*136d0*/  F2FP.BF16.F32.PACK_AB R25, RZ, R25 ;  /* 0x00000019ff19723e */ /* 0x000fc400000010ff */
[C---:B------:R-:W-:Y:S01]  /*136e0*/  ISETP.GT.AND P2, PT, R0.reuse, RZ, P0 ;  /* 0x000000ff0000720c */ /* 0x040fe20000744270 */
[----:B------:R-:W-:Y:S01]  /*136f0*/  @P3 STG.E.U16 desc[UR36][R4.64], R24 ;  /* 0x0000001804003986 */ /* 0x000fe2000c101524 */
[----:B------:R-:W-:Y:S01]  /*13700*/  ISETP.GT.AND P3, PT, R0, 0x1, P0 ;  /* 0x000000010000780c */ /* 0x000fe20000764270 */
[-C--:B------:R-:W-:Y:S02]  /*13710*/  FMUL R26, R26, R2.reuse ;  /* 0x000000021a1a7220 */ /* 0x080fe40000400000 */
[----:B------:R-:W-:Y:S01]  /*13720*/  @P4 STG.E.U16 desc[UR36][R4.64+0x2], R25 ;  /* 0x0000021904004986 */ /* 0x000fe2000c101524 */
[----:B------:R-:W-:Y:S01]  /*13730*/  ISETP.GT.AND P4, PT, R0, 0x8, P1 ;  /* 0x000000080000780c */ /* 0x000fe20000f84270 */
[-C--:B------:R-:W-:Y:S01]  /*13740*/  FMUL R27, R27, R2.reuse ;  /* 0x000000021b1b7220 */ /* 0x080fe20000400000 */
[----:B0-----:R-:W-:Y:S01]  /*13750*/  IADD3 R8, P5, R4, UR5, RZ ;  /* 0x0000000504087c10 */ /* 0x001fe2000ffbe0ff */
[----:B------:R-:W-:Y:S01]  /*13760*/  FMUL R28, R28, R2 ;  /* 0x000000021c1c7220 */ /* 0x000fe20000400000 */
[----:B------:R-:W-:-:S02]  /*13770*/  F2FP.BF16.F32.PACK_AB R26, RZ, R26 ;  /* 0x0000001aff1a723e */ /* 0x000fc400000010ff */
[----:B------:R-:W-:Y:S02]  /*13780*/  IADD3.X R9, R5, UR4, RZ, P5, !PT ;  /* 0x0000000405097c10 */ /* 0x000fe4000affe4ff */
[----:B------:R-:W-:Y:S02]  /*13790*/  F2FP.BF16.F32.PACK_AB R27, RZ, R27 ;  /* 0x0000001bff1b723e */ /* 0x000fe400000010ff */
[----:B------:R-:W-:Y:S01]  /*137a0*/  F2FP.BF16.F32.PACK_AB R28, RZ, R28 ;  /* 0x0000001cff1c723e */ /* 0x000fe200000010ff */
[----:B------:R-:W-:Y:S01]  /*137b0*/  @P2 STG.E.U16 desc[UR36][R8.64], R26 ;  /* 0x0000001a08002986 */ /* 0x000fe2000c101524 */
[C---:B------:R-:W-:Y:S02]  /*137c0*/  ISETP.GT.AND P5, PT, R0.reuse, 0x9, P1 ;  /* 0x000000090000780c */ /* 0x040fe40000fa4270 */
[C---:B------:R-:W-:Y:S01]  /*137d0*/  ISETP.GT.AND P2, PT, R0.reuse, 0x8, P0 ;  /* 0x000000080000780c */ /* 0x040fe20000744270 */
[----:B------:R-:W-:Y:S01]  /*137e0*/  @P3 STG.E.U16 desc[UR36][R8.64+0x2], R27 ;  /* 0x0000021b08003986 */ /* 0x000fe2000c101524 */
[-C--:B------:R-:W-:Y:S01]  /*137f0*/  FMUL R29, R29, R2.reuse ;  /* 0x000000021d1d7220 */ /* 0x080fe20000400000 */
[----:B------:R-:W-:Y:S01]  /*13800*/  ISETP.GT.AND P3, PT, R0, 0x9, P0 ;  /* 0x000000090000780c */ /* 0x000fe20000764270 */
[-C--:B------:R-:W-:Y:S01]  /*13810*/  FMUL R30, R30, R2.reuse ;  /* 0x000000021e1e7220 */ /* 0x080fe20000400000 */
[----:B------:R-:W-:Y:S01]  /*13820*/  @P4 STG.E.U16 desc[UR36][R4.64+0x10], R28 ;  /* 0x0000101c04004986 */ /* 0x000fe2000c101524 */
[----:B------:R-:W-:Y:S01]  /*13830*/  ISETP.GT.AND P4, PT, R0, 0x10, P1 ;  /* 0x000000100000780c */ /* 0x000fe20000f84270 */
[-C--:B------:R-:W-:Y:S01]  /*13840*/  FMUL R31, R31, R2.reuse ;  /* 0x000000021f1f7220 */ /* 0x080fe20000400000 */
[----:B------:R-:W-:Y:S01]  /*13850*/  IADD3 R10, P6, R4, UR5, RZ ;  /* 0x00000005040a7c10 */ /* 0x000fe2000ffde0ff */
[----:B------:R-:W-:Y:S01]  /*13860*/  FMUL R32, R32, R2 ;  /* 0x0000000220207220 */ /* 0x000fe20000400000 */
[----:B------:R-:W-:-:S02]  /*13870*/  F2FP.BF16.F32.PACK_AB R29, RZ, R29 ;  /* 0x0000001dff1d723e */ /* 0x000fc400000010ff */
[----:B------:R-:W-:Y:S02]  /*13880*/  F2FP.BF16.F32.PACK_AB R30, RZ, R30 ;  /* 0x0000001eff1e723e */ /* 0x000fe400000010ff */
[----:B------:R-:W-:Y:S02]  /*13890*/  IADD3.X R11, R5, UR4, RZ, P6, !PT ;  /* 0x00000004050b7c10 */ /* 0x000fe4000b7fe4ff */
[----:B------:R-:W-:Y:S01]  /*138a0*/  F2FP.BF16.F32.PACK_AB R31, RZ, R31 ;  /* 0x0000001fff1f723e */ /* 0x000fe200000010ff */
[----:B------:R-:W-:Y:S01]  /*138b0*/  @P5 STG.E.U16 desc[UR36][R4.64+0x12], R29 ;  /* 0x0000121d04005986 */ /* 0x000fe2000c101524 */
[----:B------:R-:W-:Y:S02]  /*138c0*/  F2FP.BF16.F32.PACK_AB R32, RZ, R32 ;  /* 0x00000020ff20723e */ /* 0x000fe400000010ff */
[C---:B------:R-:W-:Y:S01]  /*138d0*/  ISETP.GT.AND P5, PT, R0.reuse, 0x11, P1 ;  /* 0x000000110000780c */ /* 0x040fe20000fa4270 */
[----:B------:R-:W-:Y:S01]  /*138e0*/  @P2 STG.E.U16 desc[UR36][R10.64+0x10], R30 ;  /* 0x0000101e0a002986 */ /* 0x000fe2000c101524 */
[----:B------:R-:W-:Y:S01]  /*138f0*/  ISETP.GT.AND P2, PT, R0, 0x10, P0 ;  /* 0x000000100000780c */ /* 0x000fe20000744270 */
[----:B------:R-:W-:-:S02]  /*13900*/  FMUL R33, R33, R2 ;  /* 0x0000000221217220 */ /* 0x000fc40000400000 */
[----:B------:R-:W-:Y:S01]  /*13910*/  @P3 STG.E.U16 desc[UR36][R6.64+0x12], R31 ;  /* 0x0000121f06003986 */ /* 0x000fe2000c101524 */
[----:B------:R-:W-:Y:S01]  /*13920*/  ISETP.GT.AND P3, PT, R0, 0x11, P0 ;  /* 0x000000110000780c */ /* 0x000fe20000764270 */
[-C--:B------:R-:W-:Y:S02]  /*13930*/  FMUL R34, R34, R2.reuse ;  /* 0x0000000222227220 */ /* 0x080fe40000400000 */
[----:B------:R-:W-:Y:S01]  /*13940*/  @P4 STG.E.U16 desc[UR36][R4.64+0x20], R32 ;  /* 0x0000202004004986 */ /* 0x000fe2000c101524 */
[----:B------:R-:W-:Y:S01]  /*13950*/  ISETP.GT.AND P4, PT, R0, 0x18, P1 ;  /* 0x000000180000780c */ /* 0x000fe20000f84270 */
[-C--:B------:R-:W-:Y:S01]  /*13960*/  FMUL R35, R35, R2.reuse ;  /* 0x0000000223237220 */ /* 0x080fe20000400000 */
[----:B------:R-:W-:Y:S01]  /*13970*/  FMUL R36, R36, R2 ;  /* 0x0000000224247220 */ /* 0x000fe20000400000 */
[----:B------:R-:W-:Y:S02]  /*13980*/  F2FP.BF16.F32.PACK_AB R33, RZ, R33 ;  /* 0x00000021ff21723e */ /* 0x000fe400000010ff */
[----:B------:R-:W-:-:S02]  /*13990*/  F2FP.BF16.F32.PACK_AB R34, RZ, R34 ;  /* 0x00000022ff22723e */ /* 0x000fc400000010ff */
[----:B------:R-:W-:Y:S01]  /*139a0*/  F2FP.BF16.F32.PACK_AB R35, RZ, R35 ;  /* 0x00000023ff23723e */ /* 0x000fe200000010ff */
[----:B------:R-:W-:Y:S01]  /*139b0*/  @P5 STG.E.U16 desc[UR36][R4.64+0x22], R33 ;  /* 0x0000222104005986 */ /* 0x000fe2000c101524 */
[----:B------:R-:W-:Y:S02]  /*139c0*/  F2FP.BF16.F32.PACK_AB R36, RZ, R36 ;  /* 0x00000024ff24723e */ /* 0x000fe400000010ff */
[C---:B------:R-:W-:Y:S01]  /*139d0*/  ISETP.GT.AND P5, PT, R0.reuse, 0x19, P1 ;  /* 0x000000190000780c */ /* 0x040fe20000fa4270 */
[----:B------:R-:W-:Y:S01]  /*139e0*/  @P2 STG.E.U16 desc[UR36][R6.64+0x20], R34 ;  /* 0x0000202206002986 */ /* 0x000fe2000c101524 */
[C---:B------:R-:W-:Y:S01]  /*139f0*/  ISETP.GT.AND P2, PT, R0.reuse, 0x18, P0 ;  /* 0x000000180000780c */ /* 0x040fe20000744270 */
[-C--:B------:R-:W-:Y:S02]  /*13a00*/  FMUL R37, R37, R2.reuse ;  /* 0x0000000225257220 */ /* 0x080fe40000400000 */
[----:B------:R-:W-:Y:S01]  /*13a10*/  @P3 STG.E.U16 desc[UR36][R6.64+0x22], R35 ;  /* 0x0000222306003986 */ /* 0x000fe2000c101524 */
[----:B------:R-:W-:Y:S01]  /*13a20*/  ISETP.GT.AND P3, PT, R0, 0x19, P0 ;  /* 0x000000190000780c */ /* 0x000fe20000764270 */
[----:B------:R-:W-:-:S02]  /*13a30*/  FMUL R38, R38, R2 ;  /* 0x0000000226267220 */ /* 0x000fc40000400000 */
[----:B------:R-:W-:Y:S01]  /*13a40*/  @P4 STG.E.U16 desc[UR36][R4.64+0x30], R36 ;  /* 0x0000302404004986 */ /* 0x000fe2000c101524 */
[----:B------:R-:W-:Y:S01]  /*13a50*/  ISETP.GT.AND P4, PT, R0, 0x20, P1 ;  /* 0x000000200000780c */ /* 0x000fe20000f84270 */
[-C--:B------:R-:W-:Y:S01]  /*13a60*/  FMUL R39, R39, R2.reuse ;  /* 0x0000000227277220 */ /* 0x080fe20000400000 */
[----:B------:R-:W-:Y:S01]  /*13a70*/  FMUL R40, R40, R2 ;  /* 0x0000000228287220 */ /* 0x000fe20000400000 */
[----:B------:R-:W-:Y:S02]  /*13a80*/  F2FP.BF16.F32.PACK_AB R37, RZ, R37 ;  /* 0x00000025ff25723e */ /* 0x000fe400000010ff */
[----:B------:R-:W-:Y:S02]  /*13a90*/  F2FP.BF16.F32.PACK_AB R38, RZ, R38 ;  /* 0x00000026ff26723e */ /* 0x000fe400000010ff */
[----:B------:R-:W-:Y:S01]  /*13aa0*/  F2FP.BF16.F32.PACK_AB R39, RZ, R39 ;  /* 0x00000027ff27723e */ /* 0x000fe200000010ff */
[----:B------:R-:W-:Y:S01]  /*13ab0*/  @P5 STG.E.U16 desc[UR36][R4.64+0x32], R37 ;  /* 0x0000322504005986 */ /* 0x000fe2000c101524 */
[----:B------:R-:W-:-:S02]  /*13ac0*/  F2FP.BF16.F32.PACK_AB R40, RZ, R40 ;  /* 0x00000028ff28723e */ /* 0x000fc400000010ff */
[C---:B------:R-:W-:Y:S01]  /*13ad0*/  ISETP.GT.AND P5, PT, R0.reuse, 0x21, P1 ;  /* 0x000000210000780c */ /* 0x040fe20000fa4270 */
[----:B------:R-:W-:Y:S01]  /*13ae0*/  @P2 STG.E.U16 desc[UR36][R6.64+0x30], R38 ;  /* 0x0000302606002986 */ /* 0x000fe2000c101524 */
[C---:B------:R-:W-:Y:S01]  /*13af0*/  ISETP.GT.AND P2, PT, R0.reuse, 0x20, P0 ;  /* 0x000000200000780c */ /* 0x040fe20000744270 */
[-C--:B------:R-:W-:Y:S02]  /*13b00*/  FMUL R41, R41, R2.reuse ;  /* 0x0000000229297220 */ /* 0x080fe40000400000 */
[----:B------:R-:W-:Y:S01]  /*13b10*/  @P3 STG.E.U16 desc[UR36][R6.64+0x32], R39 ;  /* 0x0000322706003986 */ /* 0x000fe2000c101524 */
[----:B------:R-:W-:Y:S01]  /*13b20*/  ISETP.GT.AND P3, PT, R0, 0x21, P0 ;  /* 0x000000210000780c */ /* 0x000fe20000764270 */
[-C--:B------:R-:W-:Y:S02]  /*13b30*/  FMUL R42, R42, R2.reuse ;  /* 0x000000022a2a7220 */ /* 0x080fe40000400000 */
[----:B------:R-:W-:Y:S01]  /*13b40*/  @P4 STG.E.U16 desc[UR36][R4.64+0x40], R40 ;  /* 0x0000402804004986 */ /* 0x000fe2000c101524 */
[----:B------:R-:W-:Y:S01]  /*13b50*/  ISETP.GT.AND P4, PT, R0, 0x28, P1 ;  /* 0x000000280000780c */ /* 0x000fe20000f84270 */
[-C--:B------:R-:W-:Y:S01]  /*13b60*/  FMUL R43, R43, R2.reuse ;  /* 0x000000022b2b7220 */ /* 0x080fe20000400000 */
[----:B------:R-:W-:Y:S01]  /*13b70*/  FMUL R44, R44, R2 ;  /* 0x000000022c2c7220 */ /* 0x000fe20000400000 */
[----:B------:R-:W-:-:S02]  /*13b80*/  F2FP.BF16.F32.PACK_AB R41, RZ, R41 ;  /* 0x00000029ff29723e */ /* 0x000fc400000010ff */
[----:B------:R-:W-:Y:S02]  /*13b90*/  F2FP.BF16.F32.PACK_AB R42, RZ, R42 ;  /* 0x0000002aff2a723e */ /* 0x000fe400000010ff */
        /* <DEDUP_REMOVED lines=357> */
[----:B------:R-:W-:Y:S01]  /*151f0*/  ISETP.GT.AND P2, PT, R0, 0xd8, P0 ;  /* 0x000000d80000780c */ /* 0x000fe20000744270 */
[-C--:B------:R-:W-:Y:S02]  /*15200*/  FMUL R133, R133, R2.reuse ;  /* 0x0000000285857220 */ /* 0x080fe40000400000 */
[----:B------:R-:W-:Y:S01]  /*15210*/  @P3 STG.E.U16 desc[UR36][R6.64+0x1a2], R131 ;  /* 0x0001a28306003986 */ /* 0x000fe2000c101524 */
[----:B------:R-:W-:-:S03]  /*15220*/  FMUL R134, R134, R2 ;  /* 0x0000000286867220 */ /* 0x000fc60000400000 */
[----:B------:R-:W-:Y:S01]  /*15230*/  @P4 STG.E.U16 desc[UR36][R4.64+0x1b0], R132 ;  /* 0x0001b08404004986 */ /* 0x000fe2000c101524 */
[C---:B------:R-:W-:Y:S01]  /*15240*/  ISETP.GT.AND P4, PT, R0.reuse, 0xd9, P0 ;  /* 0x000000d90000780c */ /* 0x040fe20000784270 */
[----:B------:R-:W-:Y:S01]  /*15250*/  FMUL R135, R135, R2 ;  /* 0x0000000287877220 */ /* 0x000fe20000400000 */
[----:B------:R-:W-:Y:S02]  /*15260*/  F2FP.BF16.F32.PACK_AB R133, RZ, R133 ;  /* 0x00000085ff85723e */ /* 0x000fe400000010ff */
[----:B------:R-:W-:Y:S02]  /*15270*/  F2FP.BF16.F32.PACK_AB R134, RZ, R134 ;  /* 0x00000086ff86723e */ /* 0x000fe400000010ff */
[----:B------:R-:W-:Y:S01]  /*15280*/  F2FP.BF16.F32.PACK_AB R135, RZ, R135 ;  /* 0x00000087ff87723e */ /* 0x000fe200000010ff */
[----:B------:R-:W-:Y:S01]  /*15290*/  @P5 STG.E.U16 desc[UR36][R4.64+0x1b2], R133 ;  /* 0x0001b28504005986 */ /* 0x000fe2000c101524 */
[----:B------:R-:W-:-:S03]  /*152a0*/  ISETP.GT.AND P5, PT, R0, 0xe0, P1 ;  /* 0x000000e00000780c */ /* 0x000fc60000fa4270 */
[----:B------:R-:W-:Y:S01]  /*152b0*/  @P2 STG.E.U16 desc[UR36][R6.64+0x1b0], R134 ;  /* 0x0001b08606002986 */ /* 0x000fe2000c101524 */
[----:B------:R-:W-:Y:S01]  /*152c0*/  ISETP.GT.AND P2, PT, R0, 0xe1, P1 ;  /* 0x000000e10000780c */ /* 0x000fe20000f44270 */
[-C--:B------:R-:W-:Y:S01]  /*152d0*/  FMUL R136, R136, R2.reuse ;  /* 0x0000000288887220 */ /* 0x080fe20000400000 */
[C---:B------:R-:W-:Y:S01]  /*152e0*/  ISETP.GT.AND P3, PT, R0.reuse, 0xe0, P0 ;  /* 0x000000e00000780c */ /* 0x040fe20000764270 */
[----:B------:R-:W-:Y:S01]  /*152f0*/  @P4 STG.E.U16 desc[UR36][R6.64+0x1b2], R135 ;  /* 0x0001b28706004986 */ /* 0x000fe2000c101524 */
[-C--:B------:R-:W-:Y:S01]  /*15300*/  FMUL R137, R137, R2.reuse ;  /* 0x0000000289897220 */ /* 0x080fe20000400000 */
[----:B------:R-:W-:Y:S01]  /*15310*/  ISETP.GT.AND P4, PT, R0, 0xe1, P0 ;  /* 0x000000e10000780c */ /* 0x000fe20000784270 */
[-C--:B------:R-:W-:Y:S01]  /*15320*/  FMUL R138, R138, R2.reuse ;  /* 0x000000028a8a7220 */ /* 0x080fe20000400000 */
[----:B------:R-:W-:Y:S01]  /*15330*/  FMUL R139, R139, R2 ;  /* 0x000000028b8b7220 */ /* 0x000fe20000400000 */
[----:B------:R-:W-:Y:S02]  /*15340*/  F2FP.BF16.F32.PACK_AB R136, RZ, R136 ;  /* 0x00000088ff88723e */ /* 0x000fe400000010ff */
[----:B------:R-:W-:-:S02]  /*15350*/  F2FP.BF16.F32.PACK_AB R137, RZ, R137 ;  /* 0x00000089ff89723e */ /* 0x000fc400000010ff */
[----:B------:R-:W-:Y:S02]  /*15360*/  F2FP.BF16.F32.PACK_AB R138, RZ, R138 ;  /* 0x0000008aff8a723e */ /* 0x000fe400000010ff */
[----:B------:R-:W-:Y:S01]  /*15370*/  F2FP.BF16.F32.PACK_AB R139, RZ, R139 ;  /* 0x0000008bff8b723e */ /* 0x000fe200000010ff */
[----:B------:R-:W-:Y:S01]  /*15380*/  @P5 STG.E.U16 desc[UR36][R4.64+0x1c0], R136 ;  /* 0x0001c08804005986 */ /* 0x000fe2000c101524 */
[----:B------:R-:W-:-:S03]  /*15390*/  ISETP.GT.AND P5, PT, R0, 0xe9, P1 ;  /* 0x000000e90000780c */ /* 0x000fc60000fa4270 */
[----:B------:R-:W-:Y:S01]  /*153a0*/  @P2 STG.E.U16 desc[UR36][R4.64+0x1c2], R137 ;  /* 0x0001c28904002986 */ /* 0x000fe2000c101524 */
[C---:B------:R-:W-:Y:S02]  /*153b0*/  ISETP.GT.AND P2, PT, R0.reuse, 0xe8, P1 ;  /* 0x000000e80000780c */ /* 0x040fe40000f44270 */
[C---:B------:R-:W-:Y:S01]  /*153c0*/  ISETP.GT.AND P6, PT, R0.reuse, 0xe8, P0 ;  /* 0x000000e80000780c */ /* 0x040fe200007c4270 */
[----:B------:R-:W-:Y:S01]  /*153d0*/  @P3 STG.E.U16 desc[UR36][R6.64+0x1c0], R138 ;  /* 0x0001c08a06003986 */ /* 0x000fe2000c101524 */
[----:B------:R-:W-:Y:S01]  /*153e0*/  ISETP.GT.AND P3, PT, R0, 0xe9, P0 ;  /* 0x000000e90000780c */ /* 0x000fe20000764270 */
[-C--:B------:R-:W-:Y:S01]  /*153f0*/  FMUL R140, R140, R2.reuse ;  /* 0x000000028c8c7220 */ /* 0x080fe20000400000 */
[-C--:B------:R-:W-:Y:S01]  /*15400*/  FMUL R141, R141, R2.reuse ;  /* 0x000000028d8d7220 */ /* 0x080fe20000400000 */
[----:B------:R-:W-:Y:S01]  /*15410*/  @P4 STG.E.U16 desc[UR36][R6.64+0x1c2], R139 ;  /* 0x0001c28b06004986 */ /* 0x000fe2000c101524 */
[----:B------:R-:W-:Y:S01]  /*15420*/  ISETP.GT.AND P4, PT, R0, 0xf0, P1 ;  /* 0x000000f00000780c */ /* 0x000fe20000f84270 */
[-C--:B------:R-:W-:Y:S01]  /*15430*/  FMUL R142, R142, R2.reuse ;  /* 0x000000028e8e7220 */ /* 0x080fe20000400000 */
[-C--:B------:R-:W-:Y:S01]  /*15440*/  FMUL R143, R143, R2.reuse ;  /* 0x000000028f8f7220 */ /* 0x080fe20000400000 */
[----:B------:R-:W-:Y:S01]  /*15450*/  FMUL R144, R144, R2 ;  /* 0x0000000290907220 */ /* 0x000fe20000400000 */
[----:B------:R-:W-:-:S02]  /*15460*/  F2FP.BF16.F32.PACK_AB R140, RZ, R140 ;  /* 0x0000008cff8c723e */ /* 0x000fc400000010ff */
[----:B------:R-:W-:Y:S02]  /*15470*/  F2FP.BF16.F32.PACK_AB R141, RZ, R141 ;  /* 0x0000008dff8d723e */ /* 0x000fe400000010ff */
[----:B------:R-:W-:Y:S02]  /*15480*/  F2FP.BF16.F32.PACK_AB R142, RZ, R142 ;  /* 0x0000008eff8e723e */ /* 0x000fe400000010ff */
[----:B------:R-:W-:Y:S02]  /*15490*/  F2FP.BF16.F32.PACK_AB R143, RZ, R143 ;  /* 0x0000008fff8f723e */ /* 0x000fe400000010ff */
[----:B------:R-:W-:Y:S01]  /*154a0*/  F2FP.BF16.F32.PACK_AB R144, RZ, R144 ;  /* 0x00000090ff90723e */ /* 0x000fe200000010ff */
[----:B------:R-:W-:Y:S01]  /*154b0*/  @P2 STG.E.U16 desc[UR36][R4.64+0x1d0], R140 ;  /* 0x0001d08c04002986 */ /* 0x000fe2000c101524 */
[----:B------:R-:W-:-:S03]  /*154c0*/  ISETP.GT.AND P2, PT, R0, 0xf1, P1 ;  /* 0x000000f10000780c */ /* 0x000fc60000f44270 */
[----:B------:R-:W-:Y:S01]  /*154d0*/  @P5 STG.E.U16 desc[UR36][R4.64+0x1d2], R141 ;  /* 0x0001d28d04005986 */ /* 0x000fe2000c101524 */
[----:B------:R-:W-:-:S03]  /*154e0*/  ISETP.GT.AND P5, PT, R0, 0xf0, P0 ;  /* 0x000000f00000780c */ /* 0x000fc600007a4270 */
[----:B------:R-:W-:Y:S01]  /*154f0*/  @P6 STG.E.U16 desc[UR36][R6.64+0x1d0], R142 ;  /* 0x0001d08e06006986 */ /* 0x000fe2000c101524 */
[----:B------:R-:W-:-:S03]  /*15500*/  FMUL R145, R145, R2 ;  /* 0x0000000291917220 */ /* 0x000fc60000400000 */
[----:B------:R-:W-:Y:S01]  /*15510*/  @P3 STG.E.U16 desc[UR36][R6.64+0x1d2], R143 ;  /* 0x0001d28f06003986 */ /* 0x000fe2000c101524 */
[----:B------:R-:W-:-:S03]  /*15520*/  ISETP.GT.AND P3, PT, R0, 0xf8, P1 ;  /* 0x000000f80000780c */ /* 0x000fc60000f64270 */
[----:B------:R-:W-:Y:S01]  /*15530*/  @P4 STG.E.U16 desc[UR36][R4.64+0x1e0], R144 ;  /* 0x0001e09004004986 */ /* 0x000fe2000c101524 */
[----:B------:R-:W-:Y:S01]  /*15540*/  ISETP.GT.AND P4, PT, R0, 0xf1, P0 ;  /* 0x000000f10000780c */ /* 0x000fe20000784270 */
[-C--:B------:R-:W-:Y:S01]  /*15550*/  FMUL R146, R146, R2.reuse ;  /* 0x0000000292927220 */ /* 0x080fe20000400000 */
[C---:B------:R-:W-:Y:S01]  /*15560*/  ISETP.GT.AND P1, PT, R0.reuse, 0xf9, P1 ;  /* 0x000000f90000780c */ /* 0x040fe20000f24270 */
[-C--:B------:R-:W-:Y:S01]  /*15570*/  FMUL R147, R147, R2.reuse ;  /* 0x0000000293937220 */ /* 0x080fe20000400000 */
[----:B------:R-:W-:Y:S01]  /*15580*/  ISETP.GT.AND P6, PT, R0, 0xf8, P0 ;  /* 0x000000f80000780c */ /* 0x000fe200007c4270 */
[-C--:B------:R-:W-:Y:S01]  /*15590*/  FMUL R148, R148, R2.reuse ;  /* 0x0000000294947220 */ /* 0x080fe20000400000 */
[----:B------:R-:W-:Y:S01]  /*155a0*/  FMUL R149, R149, R2 ;  /* 0x0000000295957220 */ /* 0x000fe20000400000 */
[----:B------:R-:W-:Y:S02]  /*155b0*/  F2FP.BF16.F32.PACK_AB R145, RZ, R145 ;  /* 0x00000091ff91723e */ /* 0x000fe400000010ff */
[----:B------:R-:W-:-:S02]  /*155c0*/  F2FP.BF16.F32.PACK_AB R146, RZ, R146 ;  /* 0x00000092ff92723e */ /* 0x000fc400000010ff */
[----:B------:R-:W-:Y:S02]  /*155d0*/  ISETP.GT.AND P0, PT, R0, 0xf9, P0 ;  /* 0x000000f90000780c */ /* 0x000fe40000704270 */
[----:B------:R-:W-:Y:S01]  /*155e0*/  F2FP.BF16.F32.PACK_AB R147, RZ, R147 ;  /* 0x00000093ff93723e */ /* 0x000fe200000010ff */
[----:B------:R-:W-:Y:S01]  /*155f0*/  FMUL R150, R150, R2 ;  /* 0x0000000296967220 */ /* 0x000fe20000400000 */
[----:B------:R-:W-:Y:S02]  /*15600*/  F2FP.BF16.F32.PACK_AB R148, RZ, R148 ;  /* 0x00000094ff94723e */ /* 0x000fe400000010ff */
[----:B------:R-:W-:Y:S01]  /*15610*/  F2FP.BF16.F32.PACK_AB R149, RZ, R149 ;  /* 0x00000095ff95723e */ /* 0x000fe200000010ff */
[----:B------:R-:W-:Y:S01]  /*15620*/  FMUL R151, R151, R2 ;  /* 0x0000000297977220 */ /* 0x000fe20000400000 */
[----:B------:R-:W-:Y:S01]  /*15630*/  @P2 STG.E.U16 desc[UR36][R4.64+0x1e2], R145 ;  /* 0x0001e29104002986 */ /* 0x000fe2000c101524 */
[----:B------:R-:W-:-:S03]  /*15640*/  F2FP.BF16.F32.PACK_AB R150, RZ, R150 ;  /* 0x00000096ff96723e */ /* 0x000fc600000010ff */
[----:B------:R-:W-:Y:S01]  /*15650*/  @P5 STG.E.U16 desc[UR36][R6.64+0x1e0], R146 ;  /* 0x0001e09206005986 */ /* 0x000fe2000c101524 */
[----:B------:R-:W-:-:S03]  /*15660*/  F2FP.BF16.F32.PACK_AB R151, RZ, R151 ;  /* 0x00000097ff97723e */ /* 0x000fc600000010ff */
[----:B------:R-:W-:Y:S04]  /*15670*/  @P4 STG.E.U16 desc[UR36][R6.64+0x1e2], R147 ;  /* 0x0001e29306004986 */ /* 0x000fe8000c101524 */
[----:B------:R-:W-:Y:S04]  /*15680*/  @P3 STG.E.U16 desc[UR36][R4.64+0x1f0], R148 ;  /* 0x0001f09404003986 */ /* 0x000fe8000c101524 */
[----:B------:R0:W-:Y:S02]  /*15690*/  @P1 STG.E.U16 desc[UR36][R4.64+0x1f2], R149 ;  /* 0x0001f29504001986 */ /* 0x0001e4000c101524 */
[----:B0-----:R-:W-:-:S02]  /*156a0*/  @P6 IMAD.MOV.U32 R4, RZ, RZ, R6 ;  /* 0x000000ffff046224 */ /* 0x001fc400078e0006 */
[----:B------:R-:W-:-:S05]  /*156b0*/  @P6 IMAD.MOV.U32 R5, RZ, RZ, R7 ;  /* 0x000000ffff056224 */ /* 0x000fca00078e0007 */
[----:B------:R0:W-:Y:S04]  /*156c0*/  @P6 STG.E.U16 desc[UR36][R4.64+0x1f0], R150 ;  /* 0x0001f09604006986 */ /* 0x0001e8000c101524 */
[----:B------:R0:W-:Y:S02]  /*156d0*/  @P0 STG.E.U16 desc[UR36][R6.64+0x1f2], R151 ;  /* 0x0001f29706000986 */ /* 0x0001e4000c101524 */
.L_x_536:
[----:B------:R-:W-:Y:S05]  /*156e0*/  BSYNC B0 ;  /* 0x0000000000007941 */ /* 0x000fea0003800000 */
.L_x_28:
[----:B0-----:R-:W2:Y:S04]  /*156f0*/  LDL.LU R5, [R1+0x200] ;  /* 0x0002000001057983 */ /* 0x001ea80000300800 */
[----:B------:R-:W2:Y:S01]  /*15700*/  LDL.LU R4, [R1+0x204] ;  /* 0x0002040001047983 */ /* 0x000ea20000300800 */
[----:B------:R-:W-:Y:S01]  /*15710*/  ULDC UR4, c[0x0][0xc] ;  /* 0x0000030000047ab9 */ /* 0x000fe20000000800 */
[----:B------:R-:W-:Y:S01]  /*15720*/  ULDC UR5, c[0x0][0x10] ;  /* 0x0000040000057ab9 */ /* 0x000fe20000000800 */
[----:B-----5:R-:W2:Y:S01]  /*15730*/  LDC R3, c[0x0][0x14] ;  /* 0x00000500ff037b82 */ /* 0x020ea20000000800 */
[----:B------:R-:W-:Y:S01]  /*15740*/  UIMAD.WIDE.U32 UR4, UR4, UR5, URZ ;  /* 0x00000005040472a5 */ /* 0x000fe2000f8e003f */
[----:B----4-:R-:W-:Y:S01]  /*15750*/  PRMT R0, RZ, 0x7610, R0 ;  /* 0x00007610ff007816 */ /* 0x010fe20000000000 */
[----:B------:R-:W-:Y:S01]  /*15760*/  UMOV UR42, 0xffffffff ;  /* 0xffffffff002a7882 */ /* 0x000fe20000000000 */
[----:B------:R-:W-:-:S03]  /*15770*/  UMOV UR43, 0xffffffff ;  /* 0xffffffff002b7882 */ /* 0x000fc60000000000 */
[----:B--2---:R-:W-:-:S04]  /*15780*/  IMAD.WIDE.U32 R4, R3, UR4, R4 ;  /* 0x0000000403047c25 */ /* 0x004fc8000f8e0004 */
[----:B------:R-:W-:Y:S01]  /*15790*/  IMAD R3, R3, UR5, RZ ;  /* 0x0000000503037c24 */ /* 0x000fe2000f8e02ff */
[----:B------:R-:W-:Y:S01]  /*157a0*/  ULDC.64 UR4, c[0x0][0x650] ;  /* 0x0001940000047ab9 */ /* 0x000fe20000000a00 */
[----:B------:R-:W-:Y:S01]  /*157b0*/  IMAD.MOV.U32 R7, RZ, RZ, R4 ;  /* 0x000000ffff077224 */ /* 0x000fe200078e0004 */
[----:B------:R-:W-:Y:S02]  /*157c0*/  ISETP.GE.U32.AND P0, PT, R4, UR4, PT ;  /* 0x0000000404007c0c */ /* 0x000fe4000bf06070 */
[----:B------:R-:W-:-:S04]  /*157d0*/  IADD3 R6, R5, R3, RZ ;  /* 0x0000000305067210 */ /* 0x000fc80007ffe0ff */
[----:B------:R-:W-:Y:S01]  /*157e0*/  ISETP.GE.U32.AND.EX P0, PT, R6, UR5, PT, P0 ;  /* 0x0000000506007c0c */ /* 0x000fe2000bf06100 */
[----:B------:R0:W-:Y:S04]  /*157f0*/  STL [R1+0x200], R6 ;  /* 0x0002000601007387 */ /* 0x0001e80000100800 */
[----:B------:R0:W-:Y:S08]  /*15800*/  STL [R1+0x204], R7 ;  /* 0x0002040701007387 */ /* 0x0001f00000100800 */
[----:B------:R-:W-:Y:S05]  /*15810*/  @P0 BRA `(.L_x_537) ;  /* 0x0000000400880947 */ /* 0x000fea0003800000 */
[----:B------:R-:W2:Y:S01]  /*15820*/  S2UR UR6, SR_CTAID.X ;  /* 0x00000000000679c3 */ /* 0x000ea20000002500 */
[----:B------:R-:W-:Y:S01]  /*15830*/  ULDC.64 UR12, c[0x0][0x628] ;  /* 0x00018a00000c7ab9 */ /* 0x000fe20000000a00 */
[----:B------:R-:W-:Y:S01]  /*15840*/  ULDC UR4, c[0x0][0x150] ;  /* 0x0000540000047ab9 */ /* 0x000fe20000000800 */
[----:B------:R-:W-:Y:S01]  /*15850*/  ISETP.NE.U32.AND P0, PT, RZ, UR12, PT ;  /* 0x0000000cff007c0c */ /* 0x000fe2000bf05070 */
[----:B------:R-:W-:Y:S01]  /*15860*/  ULDC UR15, c[0x0][0x630] ;  /* 0x00018c00000f7ab9 */ /* 0x000fe20000000800 */
[C---:B------:R-:W-:Y:S01]  /*15870*/  R2UR UR16, R7.reuse ;  /* 0x00000000071072ca */ /* 0x040fe200000e0000 */
[----:B------:R-:W-:Y:S01]  /*15880*/  ULDC UR19, c[0x0][0x154] ;  /* 0x0000550000137ab9 */ /* 0x000fe20000000800 */
[----:B------:R-:W-:Y:S01]  /*15890*/  ISETP.NE.AND.EX P0, PT, RZ, UR13, PT, P0 ;  /* 0x0000000dff007c0c */ /* 0x000fe2000bf05300 */
[----:B------:R-:W4:Y:S01]  /*158a0*/  S2UR UR18, SR_CTAID.Y ;  /* 0x00000000001279c3 */ /* 0x000f220000002600 */
[----:B------:R-:W-:Y:S02]  /*158b0*/  R2UR UR17, R6 ;  /* 0x00000000061172ca */ /* 0x000fe400000e0000 */
[----:B------:R-:W-:-:S02]  /*158c0*/  R2UR UR10, R7 ;  /* 0x00000000070a72ca */ /* 0x000fc400000e0000 */
[----:B------:R-:W-:Y:S02]  /*158d0*/  R2UR UR11, R6 ;  /* 0x00000000060b72ca */ /* 0x000fe400000e0000 */
[----:B--2---:R-:W-:-:S05]  /*158e0*/  I2FP.F32.U32 R0, UR6 ;  /* 0x0000000600007c45 */ /* 0x004fca0008201000 */
[----:B------:R-:W-:-:S04]  /*158f0*/  FMUL R0, R0, UR4 ;  /* 0x0000000400007c20 */ /* 0x000fc80008400000 */
[----:B------:R2:W0:Y:S01]  /*15900*/  F2I.U32.TRUNC.NTZ R3, R0 ;  /* 0x0000000000037305 */ /* 0x000422000020f000 */
[----:B----4-:R-:W-:Y:S05]  /*15910*/  @!P0 BRA `(.L_x_538) ;  /* 0x0000000000308947 */ /* 0x010fea0003800000 */
        /* <DEDUP_REMOVED lines=12> */
.L_x_538:
[----:B------:R-:W-:Y:S01]  /*159e0*/  USHF.R.U64 UR43, UR10, UR15, UR11 ;  /* 0x0000000f0a2b7299 */ /* 0x000fe2000800120b */
[----:B--2---:R-:W-:Y:S01]  /*159f0*/  I2FP.F32.U32 R0, UR18 ;  /* 0x0000001200007c45 */ /* 0x004fe20008201000 */
[----:B------:R-:W-:Y:S02]  /*15a00*/  USHF.R.U32.HI UR4, URZ, UR15, UR11 ;  /* 0x0000000f3f047299 */ /* 0x000fe4000801160b */
[----:B------:R-:W-:Y:S02]  /*15a10*/  UIADD3 UR10, UP0, URZ, -UR43, URZ ;  /* 0x8000002b3f0a7290 */ /* 0x000fe4000ff1e03f */
[----:B------:R-:W-:Y:S01]  /*15a20*/  FMUL R0, R0, UR19 ;  /* 0x0000001300007c20 */ /* 0x000fe20008400000 */
[----:B------:R-:W-:Y:S01]  /*15a30*/  ULDC.64 UR12, c[0x0][0x620] ;  /* 0x00018800000c7ab9 */ /* 0x000fe20000000a00 */
[----:B------:R-:W-:Y:S01]  /*15a40*/  UIADD3.X UR4, URZ, ~UR4, URZ, UP0, !UPT ;  /* 0x800000043f047290 */ /* 0x000fe200087fe43f */
[----:B------:R-:W-:Y:S01]  /*15a50*/  UMOV UR8, UR16 ;  /* 0x0000001000087c82 */ /* 0x000fe20008000000 */
[----:B------:R-:W-:-:S02]  /*15a60*/  UMOV UR9, UR17 ;  /* 0x0000001100097c82 */ /* 0x000fc40008000000 */
[----:B------:R-:W-:Y:S01]  /*15a70*/  UIMAD UR4, UR4, UR12, URZ ;  /* 0x0000000c040472a4 */ /* 0x000fe2000f8e023f */
[----:B------:R-:W2:Y:S01]  /*15a80*/  F2I.U32.TRUNC.NTZ R0, R0 ;  /* 0x0000000000007305 */ /* 0x000ea2000020f000 */
[----:B------:R-:W-:Y:S01]  /*15a90*/  UIMAD.WIDE.U32 UR8, UR10, UR12, UR8 ;  /* 0x0000000c0a0872a5 */ /* 0x000fe2000f8e0008 */
[----:B0-----:R-:W-:Y:S01]  /*15aa0*/  R2UR UR12, R3 ;  /* 0x00000000030c72ca */ /* 0x001fe200000e0000 */
[----:B------:R-:W-:Y:S01]  /*15ab0*/  UIMAD UR10, UR10, UR13, UR4 ;  /* 0x0000000d0a0a72a4 */ /* 0x000fe2000f8e0204 */
[----:B------:R-:W-:Y:S01]  /*15ac0*/  ULDC UR11, c[0x0][0x618] ;  /* 0x00018600000b7ab9 */ /* 0x000fe20000000800 */
[----:B------:R-:W-:Y:S02]  /*15ad0*/  ULDC UR21, c[0x0][0x658] ;  /* 0x0001960000157ab9 */ /* 0x000fe40000000800 */
[----:B------:R-:W-:Y:S01]  /*15ae0*/  UIADD3 UR9, UR9, UR10, URZ ;  /* 0x0000000a09097290 */ /* 0x000fe2000fffe03f */
[----:B------:R-:W-:Y:S01]  /*15af0*/  UMOV UR15, 0xffffffff ;  /* 0xffffffff000f7882 */ /* 0x000fe20000000000 */
[----:B------:R-:W-:Y:S01]  /*15b00*/  ULDC.64 UR4, c[0x0][0x640] ;  /* 0x0001900000047ab9 */ /* 0x000fe20000000a00 */
[----:B------:R-:W-:Y:S01]  /*15b10*/  USHF.L.U32 UR15, UR15, UR21, URZ ;  /* 0x000000150f0f7299 */ /* 0x000fe2000800063f */
[----:B------:R-:W-:Y:S01]  /*15b20*/  ISETP.NE.U32.AND P0, PT, RZ, UR4, PT ;  /* 0x00000004ff007c0c */ /* 0x000fe2000bf05070 */
[----:B------:R-:W-:-:S02]  /*15b30*/  USHF.R.U64 UR16, UR8, UR11, UR9 ;  /* 0x0000000b08107299 */ /* 0x000fc40008001209 */
[----:B------:R-:W-:Y:S01]  /*15b40*/  USHF.R.U32.HI UR8, URZ, UR11, UR9 ;  /* 0x0000000b3f087299 */ /* 0x000fe20008011609 */
[----:B--2---:R-:W-:Y:S01]  /*15b50*/  R2UR UR14, R0 ;  /* 0x00000000000e72ca */ /* 0x004fe200000e0000 */
[----:B------:R-:W-:Y:S01]  /*15b60*/  ULDC UR17, c[0x0][0x608] ;  /* 0x0001820000117ab9 */ /* 0x000fe20000000800 */
[----:B------:R-:W-:Y:S01]  /*15b70*/  ULOP3.LUT UR41, URZ, UR15, URZ, 0x33, !UPT ;  /* 0x0000000f3f297292 */ /* 0x000fe2000f8e333f */
[----:B------:R-:W-:Y:S01]  /*15b80*/  ISETP.NE.AND.EX P0, PT, RZ, UR5, PT, P0 ;  /* 0x00000005ff007c0c */ /* 0x000fe2000bf05300 */
[----:B------:R-:W-:Y:S02]  /*15b90*/  USHF.R.U64 UR15, UR16, UR17, UR8 ;  /* 0x00000011100f7299 */ /* 0x000fe40008001208 */
[----:B------:R-:W-:Y:S02]  /*15ba0*/  USHF.R.U32.HI UR8, URZ, UR17, UR8 ;  /* 0x000000113f087299 */ /* 0x000fe40008011608 */
[----:B------:R-:W-:Y:S02]  /*15bb0*/  UIADD3 UR12, -UR12, URZ, URZ ;  /* 0x0000003f0c0c7290 */ /* 0x000fe4000fffe13f */
[----:B------:R-:W-:Y:S01]  /*15bc0*/  USHF.R.U64 UR17, UR15, UR21, UR8 ;  /* 0x000000150f117299 */ /* 0x000fe20008001208 */
[----:B------:R-:W-:Y:S01]  /*15bd0*/  UMOV UR19, 0x1 ;  /* 0x0000000100137882 */ /* 0x000fe20000000000 */
[----:B------:R-:W-:Y:S01]  /*15be0*/  ULDC UR13, c[0x0][0x144] ;  /* 0x00005100000d7ab9 */ /* 0x000fe20000000800 */
[----:B------:R-:W-:Y:S01]  /*15bf0*/  ULDC UR7, c[0x0][0x600] ;  /* 0x0001800000077ab9 */ /* 0x000fe20000000800 */
[----:B------:R-:W-:-:S02]  /*15c00*/  USHF.L.U32 UR24, UR19, UR21, URZ ;  /* 0x0000001513187299 */ /* 0x000fc4000800063f */
[----:B------:R-:W-:Y:S02]  /*15c10*/  USHF.R.U32.HI UR8, URZ, UR21, UR8 ;  /* 0x000000153f087299 */ /* 0x000fe40008011608 */
[----:B------:R-:W-:Y:S02]  /*15c20*/  UIMAD UR21, UR13, UR12, UR6 ;  /* 0x0000000c0d1572a4 */ /* 0x000fe4000f8e0206 */
[----:B------:R-:W-:Y:S02]  /*15c30*/  UIADD3 UR20, UR7, -0x1, URZ ;  /* 0xffffffff07147890 */ /* 0x000fe4000fffe03f */
[----:B------:R-:W-:Y:S01]  /*15c40*/  UIADD3 UR19, -UR14, URZ, URZ ;  /* 0x0000003f0e137290 */ /* 0x000fe2000fffe13f */
        /* <DEDUP_REMOVED lines=17> */
.L_x_539:
[----:B------:R-:W-:Y:S01]  /*15d60*/  UISETP.NE.AND UP0, UPT, UR45, URZ, UPT ;  /* 0x0000003f2d00728c */ /* 0x000fe2000bf05270 */
[----:B------:R-:W-:Y:S01]  /*15d70*/  IMAD.MOV.U32 R0, RZ, RZ, 0x1 ;  /* 0x00000001ff007424 */ /* 0x000fe200078e00ff */
[----:B------:R-:W-:Y:S02]  /*15d80*/  USHF.R.U64 UR4, UR6, UR22, UR8 ;  /* 0x0000001606047299 */ /* 0x000fe40008001208 */
[----:B------:R-:W-:Y:S02]  /*15d90*/  ULOP3.LUT UR41, UR15, UR41, URZ, 0xc0, !UPT ;  /* 0x000000290f297292 */ /* 0x000fe4000f8ec03f */
[----:B------:R-:W-:Y:S02]  /*15da0*/  UIADD3 UR5, -UR4, URZ, URZ ;  /* 0x0000003f04057290 */ /* 0x000fe4000fffe13f */
[----:B------:R-:W-:Y:S02]  /*15db0*/  UIMAD UR41, UR24, UR4, UR41 ;  /* 0x00000004182972a4 */ /* 0x000fe4000f8e0229 */
[----:B------:R-:W-:-:S02]  /*15dc0*/  ULOP3.LUT UR16, UR16, UR20, URZ, 0xc0, !UPT ;  /* 0x0000001410107292 */ /* 0x000fc4000f8ec03f */
[----:B------:R-:W-:Y:S02]  /*15dd0*/  @UP0 UIMAD UR21, UR25, UR19, UR18 ;  /* 0x00000013191502a4 */ /* 0x000fe4000f8e0212 */
[----:B------:R-:W-:-:S03]  /*15de0*/  UIMAD UR4, UR5, UR23, UR17 ;  /* 0x00000017050472a4 */ /* 0x000fc6000f8e0211 */
[----:B------:R-:W-:Y:S01]  /*15df0*/  ULDC UR5, c[0x0][0x610] ;  /* 0x0001840000057ab9 */ /* 0x000fe20000000800 */
[----:B------:R-:W-:Y:S02]  /*15e00*/  UIMAD UR4, UR4, UR7, UR16 ;  /* 0x00000007040472a4 */ /* 0x000fe4000f8e0210 */
[----:B------:R-:W-:-:S04]  /*15e10*/  UIMAD UR41, UR41, UR5, UR21 ;  /* 0x00000005292972a4 */ /* 0x000fc8000f8e0215 */
[----:B------:R-:W-:Y:S02]  /*15e20*/  USEL UR42, UR4, UR41, !UP0 ;  /* 0x00000029042a7287 */ /* 0x000fe4000c000000 */
[----:B------:R-:W-:-:S12]  /*15e30*/  USEL UR41, UR41, UR4, !UP0 ;  /* 0x0000000429297287 */ /* 0x000fd8000c000000 */
.L_x_537:
[----:B------:R-:W-:-:S13]  /*15e40*/  LOP3.LUT P0, RZ, R0, 0xff, RZ, 0xc0, !PT ;  /* 0x000000ff00ff7812 */ /* 0x000fda000780c0ff */
[----:B------:R-:W-:Y:S05]  /*15e50*/  @P0 BRA `(.L_x_540) ;  /* 0xfffffeb000b40947 */ /* 0x000fea000383ffff */
[----:B------:R-:W-:Y:S05]  /*15e60*/  EXIT ;  /* 0x000000000000794d */ /* 0x000fea0003800000 */
.L_x_3:
[----:B------:R-:W2:Y:S01]  /*15e70*/  LDL R5, [R1+0x204] ;  /* 0x0002040001057983 */ /* 0x000ea20000100800 */
[----:B------:R-:W-:-:S03]  /*15e80*/  ULDC.64 UR8, c[0x0][0x650] ;  /* 0x0001940000087ab9 */ /* 0x000fc60000000a00 */
[----:B------:R-:W3:Y:S01]  /*15e90*/  LDL R4, [R1+0x200] ;  /* 0x0002000001047983 */ /* 0x000ee20000100800 */
[----:B------:R-:W-:Y:S01]  /*15ea0*/  PRMT R0, RZ, 0x7610, R0 ;  /* 0x00007610ff007816 */ /* 0x000fe20000000000 */
[----:B------:R-:W-:Y:S02]  /*15eb0*/  IMAD.MOV.U32 R3, RZ, RZ, -0x1 ;  /* 0xffffffffff037424 */ /* 0x000fe400078e00ff */
[----:B------:R-:W-:Y:S02]  /*15ec0*/  IMAD.MOV.U32 R2, RZ, RZ, -0x1 ;  /* 0xffffffffff027424 */ /* 0x000fe400078e00ff */
[----:B------:R-:W-:Y:S01]  /*15ed0*/  IMAD.MOV.U32 R9, RZ, RZ, -0x1 ;  /* 0xffffffffff097424 */ /* 0x000fe200078e00ff */
[----:B--2---:R-:W-:-:S04]  /*15ee0*/  ISETP.GE.U32.AND P0, PT, R5, UR8, PT ;  /* 0x0000000805007c0c */ /* 0x004fc8000bf06070 */
[----:B---3--:R-:W-:-:S13]  /*15ef0*/  ISETP.GE.U32.AND.EX P0, PT, R4, UR9, PT, P0 ;  /* 0x0000000904007c0c */ /* 0x008fda000bf06100 */
[----:B------:R-:W-:Y:S05]  /*15f00*/  @P0 BRA `(.L_x_541) ;  /* 0x00000004008c0947 */ /* 0x000fea0003800000 */
[----:B------:R-:W-:Y:S01]  /*15f10*/  I2FP.F32.U32 R0, UR4 ;  /* 0x0000000400007c45 */ /* 0x000fe20008201000 */
[----:B0-----:R-:W-:Y:S01]  /*15f20*/  ULDC.64 UR16, c[0x0][0x628] ;  /* 0x00018a0000107ab9 */ /* 0x001fe20000000a00 */
        /* <DEDUP_REMOVED lines=24> */
.L_x_542:
        /* <DEDUP_REMOVED lines=24> */
[----:B------:R-:W-:Y:S01]  /*16230*/  UMOV UR19, 0x1 ;  /* 0x0000000100137882 */ /* 0x000fe20000000000 */
[----:B------:R-:W-:Y:S01]  /*16240*/  ULDC UR20, c[0x0][0x608] ;  /* 0x0001820000147ab9 */ /* 0x000fe20000000800 */
[----:B------:R-:W-:Y:S01]  /*16250*/  USHF.L.U32 UR26, UR19, UR23, URZ ;  /* 0x00000017131a7299 */ /* 0x000fe2000800063f */
[----:B------:R-:W-:Y:S01]  /*16260*/  ISETP.NE.AND.EX P0, PT, RZ, UR9, PT, P0 ;  /* 0x00000009ff007c0c */ /* 0x000fe2000bf05300 */
[----:B------:R-:W-:Y:S02]  /*16270*/  USHF.R.U64 UR19, UR18, UR20, UR11 ;  /* 0x0000001412137299 */ /* 0x000fe4000800120b */
[----:B------:R-:W-:Y:S02]  /*16280*/  USHF.R.U32.HI UR11, URZ, UR20, UR11 ;  /* 0x000000143f0b7299 */ /* 0x000fe4000801160b */
[----:B------:R-:W-:-:S02]  /*16290*/  UIADD3 UR15, -UR15, URZ, URZ ;  /* 0x0000003f0f0f7290 */ /* 0x000fc4000fffe13f */
[----:B------:R-:W-:Y:S01]  /*162a0*/  USHF.R.U64 UR20, UR19, UR23, UR11 ;  /* 0x0000001713147299 */ /* 0x000fe2000800120b */
[----:B------:R-:W-:Y:S01]  /*162b0*/  ULDC UR16, c[0x0][0x144] ;  /* 0x0000510000107ab9 */ /* 0x000fe20000000800 */
[----:B------:R-:W-:Y:S01]  /*162c0*/  ULDC UR6, c[0x0][0x600] ;  /* 0x0001800000067ab9 */ /* 0x000fe20000000800 */
[----:B------:R-:W-:Y:S02]  /*162d0*/  USHF.R.U32.HI UR11, URZ, UR23, UR11 ;  /* 0x000000173f0b7299 */ /* 0x000fe4000801160b */
[----:B------:R-:W-:Y:S02]  /*162e0*/  UIMAD UR23, UR16, UR15, UR4 ;  /* 0x0000000f101772a4 */ /* 0x000fe4000f8e0204 */
[----:B------:R-:W-:Y:S02]  /*162f0*/  UIADD3 UR22, UR6, -0x1, URZ ;  /* 0xffffffff06167890 */ /* 0x000fe4000fffe03f */
[----:B------:R-:W-:Y:S02]  /*16300*/  ULOP3.LUT UR27, URZ, UR13, URZ, 0x33, !UPT ;  /* 0x0000000d3f1b7292 */ /* 0x000fe4000f8e333f */
        /* <DEDUP_REMOVED lines=18> */
.L_x_543:
[----:B------:R-:W-:Y:S01]  /*16430*/  UISETP.NE.AND UP0, UPT, UR45, URZ, UPT ;  /* 0x0000003f2d00728c */ /* 0x000fe2000bf05270 */
[----:B------:R-:W-:Y:S01]  /*16440*/  IMAD.MOV.U32 R0, RZ, RZ, 0x1 ;  /* 0x00000001ff007424 */ /* 0x000fe200078e00ff */
[----:B------:R-:W-:Y:S01]  /*16450*/  USHF.R.U64 UR8, UR4, UR24, UR11 ;  /* 0x0000001804087299 */ /* 0x000fe2000800120b */
[----:B------:R-:W-:Y:S01]  /*16460*/  MOV R9, UR5 ;  /* 0x0000000500097c02 */ /* 0x000fe20008000f00 */
[----:B------:R-:W-:Y:S02]  /*16470*/  ULOP3.LUT UR4, UR19, UR27, URZ, 0xc0, !UPT ;  /* 0x0000001b13047292 */ /* 0x000fe4000f8ec03f */
[----:B------:R-:W-:Y:S02]  /*16480*/  ULOP3.LUT UR18, UR18, UR22, URZ, 0xc0, !UPT ;  /* 0x0000001612127292 */ /* 0x000fe4000f8ec03f */
[----:B------:R-:W-:-:S03]  /*16490*/  UIMAD UR4, UR26, UR8, UR4 ;  /* 0x000000081a0472a4 */ /* 0x000fc6000f8e0204 */
[----:B------:R-:W-:Y:S02]  /*164a0*/  @UP0 UIMAD UR23, UR28, UR21, UR7 ;  /* 0x000000151c1702a4 */ /* 0x000fe4000f8e0207 */
[----:B------:R-:W-:-:S03]  /*164b0*/  UIADD3 UR7, -UR8, URZ, URZ ;  /* 0x0000003f08077290 */ /* 0x000fc6000fffe13f */
[----:B------:R-:W-:Y:S01]  /*164c0*/  ULDC UR8, c[0x0][0x610] ;  /* 0x0001840000087ab9 */ /* 0x000fe20000000800 */
[----:B------:R-:W-:Y:S02]  /*164d0*/  UIMAD UR7, UR7, UR25, UR20 ;  /* 0x00000019070772a4 */ /* 0x000fe4000f8e0214 */
[----:B------:R-:W-:Y:S02]  /*164e0*/  UIMAD UR4, UR4, UR8, UR23 ;  /* 0x00000008040472a4 */ /* 0x000fe4000f8e0217 */
[----:B------:R-:W-:-:S04]  /*164f0*/  UIMAD UR7, UR7, UR6, UR18 ;  /* 0x00000006070772a4 */ /* 0x000fc8000f8e0212 */
[----:B------:R-:W-:Y:S02]  /*16500*/  USEL UR6, UR7, UR4, !UP0 ;  /* 0x0000000407067287 */ /* 0x000fe4000c000000 */
[----:B------:R-:W-:-:S04]  /*16510*/  USEL UR4, UR4, UR7, !UP0 ;  /* 0x0000000704047287 */ /* 0x000fc8000c000000 */
[----:B------:R-:W-:Y:S02]  /*16520*/  IMAD.U32 R2, RZ, RZ, UR6 ;  /* 0x00000006ff027e24 */ /* 0x000fe4000f8e00ff */
[----:B------:R-:W-:-:S07]  /*16530*/  IMAD.U32 R3, RZ, RZ, UR4 ;  /* 0x00000004ff037e24 */ /* 0x000fce000f8e00ff */
.L_x_541:
[----:B------:R-:W-:-:S08]  /*16540*/  NOP ;  /* 0x0000000000007918 */ /* 0x000fd00000000000 */
[----:B0-----:R-:W0:-:S00]  /*16550*/  USETMAXREG.DEALLOC.CTAPOOL 0x18 ;  /* 0x00000018000079c8 */ /* 0x001e0000080e0500 */
[----:B------:R-:W-:-:S13]  /*16560*/  ISETP.NE.AND P0, PT, RZ, UR10, PT ;  /* 0x0000000aff007c0c */ /* 0x000fda000bf05270 */
[----:B------:R-:W-:Y:S05]  /*16570*/  @P0 EXIT ;  /* 0x000000000000094d */ /* 0x000fea0003800000 */
[----:B0-----:R-:W-:Y:S01]  /*16580*/  LOP3.LUT P0, RZ, R0, 0xff, RZ, 0xc0, !PT ;  /* 0x000000ff00ff7812 */ /* 0x001fe2000780c0ff */
[----:B------:R-:W-:Y:S02]  /*16590*/  IMAD.MOV.U32 R0, RZ, RZ, 0x1 ;  /* 0x00000001ff007424 */ /* 0x000fe400078e00ff */
[----:B------:R-:W-:-:S10]  /*165a0*/  IMAD.MOV.U32 R6, RZ, RZ, RZ ;  /* 0x000000ffff067224 */ /* 0x000fd400078e00ff */
[----:B------:R-:W-:Y:S05]  /*165b0*/  @!P0 BRA `(.L_x_544) ;  /* 0x0000000c005c8947 */ /* 0x000fea0003800000 */
[----:B------:R-:W0:Y:S01]  /*165c0*/  S2R R4, SR_TID.X ;  /* 0x0000000000047919 */ /* 0x000e220000002100 */
[----:B------:R-:W-:Y:S01]  /*165d0*/  ULDC UR4, c[0x0][0x28c] ;  /* 0x0000a30000047ab9 */ /* 0x000fe20000000800 */
[----:B------:R-:W-:Y:S01]  /*165e0*/  ULDC UR6, c[0x0][0x658] ;  /* 0x0001960000067ab9 */ /* 0x000fe20000000800 */
[----:B------:R-:W-:Y:S01]  /*165f0*/  UIADD3 UR10, UR4, 0x1f, URZ ;  /* 0x0000001f040a7890 */ /* 0x000fe2000fffe03f */
[----:B------:R-:W-:Y:S01]  /*16600*/  BSSY B0, `(.L_x_544) ;  /* 0x00000d2000007945 */ /* 0x000fe20003800000 */
[----:B------:R-:W-:Y:S01]  /*16610*/  UMOV UR7, 0xffffffff ;  /* 0xffffffff00077882 */ /* 0x000fe20000000000 */
[----:B------:R-:W-:Y:S01]  /*16620*/  ULDC UR5, c[0x0][0x600] ;  /* 0x0001800000057ab9 */ /* 0x000fe20000000800 */
[----:B------:R-:W-:Y:S01]  /*16630*/  UMOV UR9, 0x1 ;  /* 0x0000000100097882 */ /* 0x000fe20000000000 */
[----:B------:R-:W-:Y:S01]  /*16640*/  USHF.L.U32 UR7, UR7, UR6, URZ ;  /* 0x0000000607077299 */ /* 0x000fe2000800063f */
[----:B------:R-:W-:Y:S01]  /*16650*/  IMAD.MOV.U32 R8, RZ, RZ, 0x1 ;  /* 0x00000001ff087424 */ /* 0x000fe200078e00ff */
[----:B------:R-:W-:Y:S01]  /*16660*/  UIADD3 UR4, UR5, -0x1, URZ ;  /* 0xffffffff05047890 */ /* 0x000fe2000fffe03f */
[----:B------:R-:W-:Y:S01]  /*16670*/  IMAD.MOV.U32 R0, RZ, RZ, 0x1 ;  /* 0x00000001ff007424 */ /* 0x000fe200078e00ff */
[----:B------:R-:W-:Y:S01]  /*16680*/  USHF.R.S32.HI UR11, URZ, 0x1f, UR10 ;  /* 0x0000001f3f0b7899 */ /* 0x000fe2000801140a */
[----:B------:R-:W-:Y:S01]  /*16690*/  MOV R6, RZ ;  /* 0x000000ff00067202 */ /* 0x000fe20000000f00 */
[----:B------:R-:W-:Y:S01]  /*166a0*/  ULDC UR8, c[0x0][0xc] ;  /* 0x0000030000087ab9 */ /* 0x000fe20000000800 */
[----:B------:R-:W-:-:S02]  /*166b0*/  USHF.L.U32 UR5, UR9, UR6, URZ ;  /* 0x0000000609057299 */ /* 0x000fc4000800063f */
[----:B------:R-:W-:Y:S01]  /*166c0*/  ULEA.HI UR11, UR11, UR10, URZ, 0x5 ;  /* 0x0000000a0b0b7291 */ /* 0x000fe2000f8f283f */
[----:B------:R-:W-:Y:S01]  /*166d0*/  ULDC UR9, c[0x0][0x10] ;  /* 0x0000040000097ab9 */ /* 0x000fe20000000800 */
[----:B------:R-:W-:Y:S02]  /*166e0*/  ULOP3.LUT UR6, URZ, UR7, URZ, 0x33, !UPT ;  /* 0x000000073f067292 */ /* 0x000fe4000f8e333f */
[----:B------:R-:W-:Y:S01]  /*166f0*/  UIMAD.WIDE.U32 UR8, UR8, UR9, URZ ;  /* 0x00000009080872a5 */ /* 0x000fe2000f8e003f */
[----:B------:R-:W-:Y:S01]  /*16700*/  ULDC UR7, c[0x0][0x14] ;  /* 0x0000050000077ab9 */ /* 0x000fe20000000800 */
[----:B------:R-:W-:Y:S02]  /*16710*/  USHF.R.S32.HI UR18, URZ, 0x5, UR11 ;  /* 0x000000053f127899 */ /* 0x000fe4000801140b */
[----:B------:R-:W-:Y:S02]  /*16720*/  UIMAD.WIDE.U32 UR20, UR8, UR7, URZ ;  /* 0x00000007081472a5 */ /* 0x000fe4000f8e003f */
[----:B------:R-:W-:-:S02]  /*16730*/  UIMAD UR13, UR9, UR7, URZ ;  /* 0x00000007090d72a4 */ /* 0x000fc4000f8e023f */
[----:B------:R-:W-:Y:S01]  /*16740*/  ULOP3.LUT UR24, UR40, 0x2, URZ, 0xfc, !UPT ;  /* 0x0000000228187892 */ /* 0x000fe2000f8efc3f */
[C---:B0-----:R-:W-:Y:S01]  /*16750*/  LOP3.LUT P2, RZ, R4.reuse, 0x7f, RZ, 0xc0, !PT ;  /* 0x0000007f04ff7812 */ /* 0x041fe2000784c0ff */
[----:B------:R-:W-:Y:S01]  /*16760*/  UIADD3 UR13, UR21, UR13, URZ ;  /* 0x0000000d150d7290 */ /* 0x000fe2000fffe03f */
[----:B------:R-:W-:Y:S01]  /*16770*/  LOP3.LUT P0, RZ, R4, 0x1f, RZ, 0xc0, !PT ;  /* 0x0000001f04ff7812 */ /* 0x000fe2000780c0ff */
[----:B------:R-:W-:Y:S01]  /*16780*/  UIADD3 UR25, UR18, 0x1, URZ ;  /* 0x0000000112197890 */ /* 0x000fe2000fffe03f */
[----:B------:R-:W-:Y:S02]  /*16790*/  ULDC.64 UR22, c[0x0][0x198] ;  /* 0x0000660000167ab9 */ /* 0x000fe40000000a00 */
[----:B------:R-:W-:-:S13]  /*167a0*/  PLOP3.LUT P0, PT, P0, P2, PT, 0x8a, 0x0 ;  /* 0x000000000000781c */ /* 0x000fda0000705172 */
.L_x_556:
[----:B------:R-:W-:-:S03]  /*167b0*/  UMOV UR7, 0xffffffff ;  /* 0xffffffff00077882 */ /* 0x000fc60000000000 */
[----:B------:R-:W-:Y:S05]  /*167c0*/  BRA.DIV UR7, `(.L_x_545) ;  /* 0x0000000e07ec7947 */ /* 0x000fea000b800000 */
[----:B------:R-:W-:-:S13]  /*167d0*/  ELECT P6, URZ, PT ;  /* 0x00000000003f782f */ /* 0x000fda00038c0000 */
.L_x_568:
[----:B------:R-:W0:Y:S01]  /*167e0*/  LDC R4, c[0x0][0x28c] ;  /* 0x0000a300ff047b82 */ /* 0x000e220000000800 */
[----:B------:R-:W-:Y:S01]  /*167f0*/  BSSY B1, `(.L_x_546) ;  /* 0x0000035000017945 */ /* 0x000fe20003800000 */
[----:B0-----:R-:W-:-:S13]  /*16800*/  ISETP.LT.OR P6, PT, R4, 0x1, !P6 ;  /* 0x000000010400780c */ /* 0x001fda00077c1670 */
[----:B------:R-:W-:Y:S05]  /*16810*/  @P6 BRA `(.L_x_547) ;  /* 0x0000000000c86947 */ /* 0x000fea0003800000 */
[----:B------:R-:W-:Y:S02]  /*16820*/  IMAD.SHL.U32 R11, R3, 0x100, RZ ;  /* 0x00000100030b7824 */ /* 0x000fe400078e00ff */
[----:B------:R-:W-:Y:S02]  /*16830*/  IMAD.SHL.U32 R2, R2, 0x100, RZ ;  /* 0x0000010002027824 */ /* 0x000fe400078e00ff */
[----:B------:R-:W-:Y:S02]  /*16840*/  IMAD.MOV.U32 R12, RZ, RZ, RZ ;  /* 0x000000ffff0c7224 */ /* 0x000fe400078e00ff */
[----:B------:R-:W-:Y:S02]  /*16850*/  IMAD.U32 R14, RZ, RZ, UR25 ;  /* 0x00000019ff0e7e24 */ /* 0x000fe4000f8e00ff */
[----:B------:R-:W-:Y:S02]  /*16860*/  IMAD.MOV.U32 R3, RZ, RZ, R0 ;  /* 0x000000ffff037224 */ /* 0x000fe400078e0000 */
[----:B------:R-:W-:-:S07]  /*16870*/  IMAD.MOV.U32 R4, RZ, RZ, R6 ;  /* 0x000000ffff047224 */ /* 0x000fce00078e0006 */
.L_x_551:
[----:B------:R-:W0:Y:S01]  /*16880*/  S2R R10, SR_CgaCtaId ;  /* 0x00000000000a7919 */ /* 0x000e220000008800 */
[----:B------:R-:W-:Y:S01]  /*16890*/  MOV R5, 0x400 ;  /* 0x0000040000057802 */ /* 0x000fe20000000f00 */
[----:B------:R-:W1:Y:S03]  /*168a0*/  @!P2 LDC R7, c[0x0][0x500] ;  /* 0x00014000ff07ab82 */ /* 0x000e660000000800 */
[----:B0-----:R-:W-:Y:S02]  /*168b0*/  LEA R13, R10, R5, 0x18 ;  /* 0x000000050a0d7211 */ /* 0x001fe400078ec0ff */
[----:B------:R-:W-:Y:S02]  /*168c0*/  SHF.L.U32 R5, R3, 0x1f, RZ ;  /* 0x0000001f03057819 */ /* 0x000fe400000006ff */
[----:B------:R-:W-:-:S04]  /*168d0*/  LEA R10, R4, R13, 0x3 ;  /* 0x0000000d040a7211 */ /* 0x000fc800078e18ff */
[----:B------:R-:W0:Y:S02]  /*168e0*/  SYNCS.PHASECHK.TRANS64.TRYWAIT P1, [R10+URZ+0x28], R5 ;  /* 0x000028050a0075a7 */ /* 0x000e24000802017f */
[----:B01----:R-:W-:Y:S05]  /*168f0*/  @!P1 BRA `(.L_x_548) ;  /* 0x0000000c00c09947 */ /* 0x003fea0003800000 */
.L_x_569:
[----:B------:R-:W-:Y:S01]  /*16900*/  UPRMT UR7, UR24, 0x9910, URZ ;  /* 0x0000991018077896 */ /* 0x000fe2000800003f */
[----:B------:R1:W-:Y:S03]  /*16910*/  @!P2 SYNCS.ARRIVE.TRANS64 RZ, [R10+URZ], R7 ;  /* 0x000000070affa9a7 */ /* 0x0003e6000800003f */
[----:B------:R-:W-:-:S06]  /*16920*/  UISETP.NE.AND UP0, UPT, UR7, 0x2, UPT ;  /* 0x000000020700788c */ /* 0x000fcc000bf05270 */
[----:B------:R-:W-:-:S13]  /*16930*/  PLOP3.LUT P1, PT, PT, PT, UP0, 0x80, 0x0 ;  /* 0x000000000000781c */ /* 0x000fda0003f2f008 */
[----:B-1----:R-:W-:Y:S05]  /*16940*/  @P1 BRA `(.L_x_549) ;  /* 0x0000000000041947 */ /* 0x002fea0003800000 */
[----:B------:R-:W-:Y:S01]  /*16950*/  BPT.TRAP 0x1 ;  /* 0x000000040000795c */ /* 0x000fe20000300000 */
.L_x_549:
[----:B------:R-:W-:Y:S05]  /*16960*/  @P0 BRA `(.L_x_550) ;  /* 0x0000000000040947 */ /* 0x000fea0003800000 */
[----:B------:R-:W-:Y:S01]  /*16970*/  BPT.TRAP 0x1 ;  /* 0x000000040000795c */ /* 0x000fe20000300000 */
.L_x_550:
[----:B------:R-:W-:Y:S01]  /*16980*/  IMAD R13, R4, 0x4000, R13 ;  /* 0x00004000040d7824 */ /* 0x000fe200078e020d */
[----:B------:R-:W-:Y:S01]  /*16990*/  R2UR UR9, R10 ;  /* 0x000000000a0972ca */ /* 0x000fe200000e0000 */
[----:B------:R-:W-:Y:S01]  /*169a0*/  VIADD R14, R14, 0xffffffff ;  /* 0xffffffff0e0e7836 */ /* 0x000fe20000000000 */
[----:B------:R-:W-:Y:S01]  /*169b0*/  UIADD3 UR14, UP0, UR22, 0xf0, URZ ;  /* 0x000000f0160e7890 */ /* 0x000fe2000ff1e03f */
[----:B------:R-:W-:Y:S01]  /*169c0*/  R2UR UR11, R11 ;  /* 0x000000000b0b72ca */ /* 0x000fe200000e0000 */
[----:B------:R-:W-:Y:S01]  /*169d0*/  UIADD3 UR26, UP1, UR22, 0x1f0, URZ ;  /* 0x000001f0161a7890 */ /* 0x000fe2000ff3e03f */
[----:B------:R-:W-:Y:S01]  /*169e0*/  R2UR UR7, R13 ;  /* 0x000000000d0772ca */ /* 0x000fe200000e0000 */
[----:B------:R-:W-:Y:S01]  /*169f0*/  UIADD3.X UR15, URZ, UR23, URZ, UP0, !UPT ;  /* 0x000000173f0f7290 */ /* 0x000fe200087fe43f */
[----:B------:R-:W-:Y:S01]  /*16a00*/  R2UR UR10, R12 ;  /* 0x000000000c0a72ca */ /* 0x000fe200000e0000 */
[----:B------:R-:W-:Y:S01]  /*16a10*/  VIADD R4, R4, 0x1 ;  /* 0x0000000104047836 */ /* 0x000fe20000000000 */
[----:B------:R-:W-:Y:S01]  /*16a20*/  R2UR UR12, R9 ;  /* 0x00000000090c72ca */ /* 0x000fe200000e0000 */
[----:B------:R-:W-:Y:S01]  /*16a30*/  UIADD3.X UR27, URZ, UR23, URZ, UP1, !UPT ;  /* 0x000000173f1b7290 */ /* 0x000fe20008ffe43f */
[----:B------:R-:W-:Y:S01]  /*16a40*/  R2UR UR19, R2 ;  /* 0x00000000021372ca */ /* 0x000fe200000e0000 */
[----:B------:R-:W-:Y:S01]  /*16a50*/  UMOV UR16, 0x0 ;  /* 0x0000000000107882 */ /* 0x000fe20000000000 */
[----:B------:R-:W-:Y:S01]  /*16a60*/  ISETP.GT.AND P3, PT, R14, 0x1, PT ;  /* 0x000000010e00780c */ /* 0x000fe20003f64270 */
[----:B------:R-:W-:Y:S01]  /*16a70*/  UMOV UR17, 0x10000000 ;  /* 0x1000000000117882 */ /* 0x000fe20000000000 */
[----:B------:R-:W-:Y:S01]  /*16a80*/  ISETP.NE.AND P1, PT, R4, 0x5, PT ;  /* 0x000000050400780c */ /* 0x000fe20003f25270 */
[----:B------:R-:W-:-:S02]  /*16a90*/  VIADD R12, R12, 0x20 ;  /* 0x000000200c0c7836 */ /* 0x000fc40000000000 */
[----:B------:R-:W-:Y:S01]  /*16aa0*/  UIADD3 UR8, UR7, 0x100, URZ ;  /* 0x0000010007087890 */ /* 0x000fe2000fffe03f */
[----:B0-----:R-:W-:Y:S01]  /*16ab0*/  SEL R10, RZ, 0x1, P1 ;  /* 0x00000001ff0a7807 */ /* 0x001fe20000800000 */
[----:B------:R-:W-:Y:S01]  /*16ac0*/  UIADD3 UR7, UR7, 0x14100, URZ ;  /* 0x0001410007077890 */ /* 0x000fe2000fffe03f */
[----:B------:R-:W-:Y:S02]  /*16ad0*/  SEL R4, R4, RZ, P1 ;  /* 0x000000ff04047207 */ /* 0x000fe40000800000 */
[----:B------:R-:W-:-:S04]  /*16ae0*/  LOP3.LUT R3, R3, R10, RZ, 0x3c, !PT ;  /* 0x0000000a03037212 */ /* 0x000fc800078e3cff */
[----:B------:R0:W-:Y:S02]  /*16af0*/  UTMALDG.3D [UR8], [UR14], desc[UR16] ;  /* 0x000010080e0075b4 */ /* 0x0001e40008011000 */
[----:B0-----:R-:W-:Y:S01]  /*16b00*/  UMOV UR8, UR7 ;  /* 0x0000000700087c82 */ /* 0x001fe20008000000 */
[----:B------:R-:W-:Y:S02]  /*16b10*/  UMOV UR11, UR19 ;  /* 0x00000013000b7c82 */ /* 0x000fe40008000000 */
[----:B------:R0:W-:Y:S02]  /*16b20*/  UTMALDG.3D [UR8], [UR26], desc[UR16] ;  /* 0x000010081a0075b4 */ /* 0x0001e40008011000 */
[----:B0-----:R-:W-:Y:S05]  /*16b30*/  @P3 BRA `(.L_x_551) ;  /* 0xfffffffc00503947 */ /* 0x001fea000383ffff */
.L_x_547:
[----:B------:R-:W-:Y:S05]  /*16b40*/  BSYNC B1 ;  /* 0x0000000000017941 */ /* 0x000fea0003800000 */
.L_x_546:
[----:B------:R-:W2:Y:S01]  /*16b50*/  LDL.LU R15, [R1+0x200] ;  /* 0x00020000010f7983 */ /* 0x000ea20000300800 */
[----:B------:R-:W-:Y:S01]  /*16b60*/  LOP3.LUT P1, RZ, R8, 0xff, RZ, 0xc0, !PT ;  /* 0x000000ff08ff7812 */ /* 0x000fe2000782c0ff */
[----:B------:R-:W-:Y:S01]  /*16b70*/  VIADD R6, R6, UR18 ;  /* 0x0000001206067c36 */ /* 0x000fe20008000000 */
[----:B------:R-:W-:Y:S01]  /*16b80*/  ULDC.64 UR8, c[0x0][0x650] ;  /* 0x0001940000087ab9 */ /* 0x000fe20000000a00 */
[----:B------:R-:W3:Y:S01]  /*16b90*/  LDL.LU R13, [R1+0x204] ;  /* 0x00020400010d7983 */ /* 0x000ee20000300800 */
[----:B------:R-:W-:Y:S01]  /*16ba0*/  UISETP.GE.U32.AND UP0, UPT, UR18, 0x5, UPT ;  /* 0x000000051200788c */ /* 0x000fe2000bf06070 */
[----:B------:R-:W-:Y:S01]  /*16bb0*/  BSSY B1, `(.L_x_552) ;  /* 0x0000074000017945 */ /* 0x000fe20003800000 */
[----:B------:R-:W-:Y:S01]  /*16bc0*/  IMAD.MOV.U32 R9, RZ, RZ, -0x1 ;  /* 0xffffffffff097424 */ /* 0x000fe200078e00ff */
[----:B------:R-:W-:Y:S02]  /*16bd0*/  PRMT R4, RZ, 0x7610, R4 ;  /* 0x00007610ff047816 */ /* 0x000fe40000000004 */
[----:B------:R-:W-:-:S02]  /*16be0*/  PRMT R8, RZ, 0x7610, R8 ;  /* 0x00007610ff087816 */ /* 0x000fc40000000008 */
[----:B------:R-:W-:Y:S02]  /*16bf0*/  PLOP3.LUT P3, PT, PT, PT, UP0, 0x80, 0x0 ;  /* 0x000000000000781c */ /* 0x000fe40003f6f008 */
[----:B------:R-:W0:Y:S01]  /*16c00*/  @P1 S2R R3, SR_CgaCtaId ;  /* 0x0000000000031919 */ /* 0x000e220000008800 */
[----:B------:R-:W-:-:S04]  /*16c10*/  @P1 MOV R2, 0x400 ;  /* 0x0000040000021802 */ /* 0x000fc80000000f00 */
[----:B0-----:R-:W-:-:S04]  /*16c20*/  @P1 LEA R2, R3, R2, 0x18 ;  /* 0x0000000203021211 */ /* 0x001fc800078ec0ff */
[----:B------:R0:W-:Y:S01]  /*16c30*/  @P1 SYNCS.ARRIVE.TRANS64.A1T0 RZ, [R2+URZ+0x68], RZ ;  /* 0x000068ff02ff19a7 */ /* 0x0001e2000810003f */
[----:B------:R-:W-:Y:S01]  /*16c40*/  ISETP.GT.U32.AND P1, PT, R6, 0x4, PT ;  /* 0x000000040600780c */ /* 0x000fe20003f24070 */
[----:B0-----:R-:W-:-:S05]  /*16c50*/  IMAD.U32 R2, RZ, RZ, UR18 ;  /* 0x00000012ff027e24 */ /* 0x001fca000f8e00ff */
[----:B------:R-:W-:Y:S01]  /*16c60*/  ISETP.LT.U32.AND P1, PT, R2, 0x5, P1 ;  /* 0x000000050200780c */ /* 0x000fe20000f21070 */
[----:B------:R-:W-:-:S04]  /*16c70*/  IMAD.WIDE.U32 R2, R6, -0x33333333, RZ ;  /* 0xcccccccd06027825 */ /* 0x000fc800078e00ff */
[----:B------:R-:W-:Y:S01]  /*16c80*/  IMAD.MOV.U32 R2, RZ, RZ, -0x1 ;  /* 0xffffffffff027424 */ /* 0x000fe200078e00ff */
[----:B------:R-:W-:Y:S02]  /*16c90*/  SHF.R.U32.HI R5, RZ, 0x2, R3 ;  /* 0x00000002ff057819 */ /* 0x000fe40000011603 */
[----:B------:R-:W-:-:S03]  /*16ca0*/  SEL R3, RZ, 0x1, !P1 ;  /* 0x00000001ff037807 */ /* 0x000fc60004800000 */
[----:B------:R-:W-:Y:S01]  /*16cb0*/  IMAD R6, R5, -0x5, R6 ;  /* 0xfffffffb05067824 */ /* 0x000fe200078e0206 */
[----:B------:R-:W-:Y:S02]  /*16cc0*/  LOP3.LUT R0, R0, R3, RZ, 0x3c, !PT ;  /* 0x0000000300007212 */ /* 0x000fe400078e3cff */
[----:B------:R-:W-:Y:S02]  /*16cd0*/  MOV R3, 0xffffffff ;  /* 0xffffffff00037802 */ /* 0x000fe40000000f00 */
[----:B------:R-:W-:Y:S02]  /*16ce0*/  @P3 LOP3.LUT R0, R0, 0x1, R5, 0x78, !PT ;  /* 0x0000000100003812 */ /* 0x000fe400078e7805 */
[----:B---3--:R-:W-:-:S04]  /*16cf0*/  IADD3 R13, P1, R13, UR20, RZ ;  /* 0x000000140d0d7c10 */ /* 0x008fc8000ff3e0ff */
[----:B--2---:R-:W-:Y:S01]  /*16d00*/  IADD3.X R15, R15, UR13, RZ, P1, !PT ;  /* 0x0000000d0f0f7c10 */ /* 0x004fe20008ffe4ff */
[----:B------:R0:W-:Y:S01]  /*16d10*/  STL [R1+0x204], R13 ;  /* 0x0002040d01007387 */ /* 0x0001e20000100800 */
[----:B------:R-:W-:-:S03]  /*16d20*/  ISETP.GE.U32.AND P1, PT, R13, UR8, PT ;  /* 0x000000080d007c0c */ /* 0x000fc6000bf26070 */
[----:B------:R0:W-:Y:S01]  /*16d30*/  STL [R1+0x200], R15 ;  /* 0x0002000f01007387 */ /* 0x0001e20000100800 */
[----:B------:R-:W-:-:S13]  /*16d40*/  ISETP.GE.U32.AND.EX P1, PT, R15, UR9, PT, P1 ;  /* 0x000000090f007c0c */ /* 0x000fda000bf26110 */
[----:B0-----:R-:W-:Y:S05]  /*16d50*/  @P1 BRA `(.L_x_553) ;  /* 0x0000000400641947 */ /* 0x001fea0003800000 */
[----:B------:R-:W0:Y:S01]  /*16d60*/  S2R R7, SR_CTAID.X ;  /* 0x0000000000077919 */ /* 0x000e220000002500 */
[----:B------:R-:W-:Y:S01]  /*16d70*/  ULDC UR7, c[0x0][0x150] ;  /* 0x0000540000077ab9 */ /* 0x000fe20000000800 */
[----:B------:R-:W1:Y:S01]  /*16d80*/  LDC R4, c[0x0][0x144] ;  /* 0x00005100ff047b82 */ /* 0x000e620000000800 */
[----:B------:R-:W-:Y:S01]  /*16d90*/  UISETP.NE.AND UP0, UPT, UR45, URZ, UPT ;  /* 0x0000003f2d00728c */ /* 0x000fe2000bf05270 */
[----:B------:R-:W2:Y:S01]  /*16da0*/  S2R R5, SR_CTAID.Y ;  /* 0x0000000000057919 */ /* 0x000ea20000002600 */
[----:B------:R-:W-:Y:S01]  /*16db0*/  ULDC.64 UR8, c[0x0][0x628] ;  /* 0x00018a0000087ab9 */ /* 0x000fe20000000a00 */
[----:B------:R-:W-:-:S03]  /*16dc0*/  ULDC UR10, c[0x0][0x630] ;  /* 0x00018c00000a7ab9 */ /* 0x000fc60000000800 */
[----:B------:R-:W-:Y:S01]  /*16dd0*/  PLOP3.LUT P1, PT, PT, PT, UP0, 0x80, 0x0 ;  /* 0x000000000000781c */ /* 0x000fe20003f2f008 */
[----:B------:R-:W3:Y:S01]  /*16de0*/  LDC R10, c[0x0][0x148] ;  /* 0x00005200ff0a7b82 */ /* 0x000ee20000000800 */
[----:B0-----:R-:W-:Y:S02]  /*16df0*/  I2FP.F32.U32 R2, R7 ;  /* 0x0000000700027245 */ /* 0x001fe40000201000 */
[----:B--2---:R-:W-:-:S03]  /*16e00*/  I2FP.F32.U32 R3, R5 ;  /* 0x0000000500037245 */ /* 0x004fc60000201000 */
[----:B------:R-:W-:Y:S01]  /*16e10*/  FMUL R2, R2, UR7 ;  /* 0x0000000702027c20 */ /* 0x000fe20008400000 */
[----:B------:R-:W-:Y:S02]  /*16e20*/  ULDC UR7, c[0x0][0x154] ;  /* 0x0000550000077ab9 */ /* 0x000fe40000000800 */
[----:B------:R-:W-:-:S03]  /*16e30*/  FMUL R9, R3, UR7 ;  /* 0x0000000703097c20 */ /* 0x000fc60008400000 */
[----:B------:R-:W0:Y:S08]  /*16e40*/  F2I.U32.TRUNC.NTZ R2, R2 ;  /* 0x0000000200027305 */ /* 0x000e30000020f000 */
[----:B------:R-:W2:Y:S01]  /*16e50*/  F2I.U32.TRUNC.NTZ R9, R9 ;  /* 0x0000000900097305 */ /* 0x000ea2000020f000 */
[----:B0-----:R-:W-:Y:S02]  /*16e60*/  IMAD.MOV R3, RZ, RZ, -R2 ;  /* 0x000000ffff037224 */ /* 0x001fe400078e0a02 */
[----:B------:R-:W-:-:S02]  /*16e70*/  IMAD.MOV.U32 R2, RZ, RZ, R13 ;  /* 0x000000ffff027224 */ /* 0x000fc400078e000d */
[----:B-1----:R-:W-:Y:S02]  /*16e80*/  IMAD R7, R4, R3, R7 ;  /* 0x0000000304077224 */ /* 0x002fe400078e0207 */
[----:B--2---:R-:W-:-:S04]  /*16e90*/  IMAD.MOV R3, RZ, RZ, -R9 ;  /* 0x000000ffff037224 */ /* 0x004fc800078e0a09 */
[----:B---3--:R-:W-:Y:S01]  /*16ea0*/  @P1 IMAD R7, R10, R3, R5 ;  /* 0x000000030a071224 */ /* 0x008fe200078e0205 */
[----:B------:R-:W-:Y:S01]  /*16eb0*/  ISETP.NE.U32.AND P1, PT, RZ, UR8, PT ;  /* 0x00000008ff007c0c */ /* 0x000fe2000bf25070 */
[----:B------:R-:W-:-:S03]  /*16ec0*/  IMAD.MOV.U32 R3, RZ, RZ, R15 ;  /* 0x000000ffff037224 */ /* 0x000fc600078e000f */
[----:B------:R-:W-:-:S13]  /*16ed0*/  ISETP.NE.AND.EX P1, PT, RZ, UR9, PT, P1 ;  /* 0x00000009ff007c0c */ /* 0x000fda000bf25310 */
[----:B------:R-:W-:Y:S05]  /*16ee0*/  @!P1 BRA `(.L_x_554) ;  /* 0x0000000000289947 */ /* 0x000fea0003800000 */
[----:B------:R-:W-:Y:S02]  /*16ef0*/  ULDC UR7, c[0x0][0x634] ;  /* 0x00018d0000077ab9 */ /* 0x000fe40000000800 */
[----:B------:R-:W-:-:S04]  /*16f00*/  IADD3 R3, P1, R13, UR7, RZ ;  /* 0x000000070d037c10 */ /* 0x000fc8000ff3e0ff */
[----:B------:R-:W-:-:S05]  /*16f10*/  IADD3.X R9, RZ, R15, RZ, P1, !PT ;  /* 0x0000000fff097210 */ /* 0x000fca0000ffe4ff */
[----:B------:R-:W-:-:S04]  /*16f20*/  IMAD.WIDE.U32 R4, R9, UR8, RZ ;  /* 0x0000000809047c25 */ /* 0x000fc8000f8e00ff */
[----:B------:R-:W-:-:S04]  /*16f30*/  IMAD.WIDE.U32 R4, P1, R3, UR9, R4 ;  /* 0x0000000903047c25 */ /* 0x000fc8000f820004 */
[----:B------:R-:W-:-:S04]  /*16f40*/  IMAD.WIDE.U32 R2, R3, UR8, RZ ;  /* 0x0000000803027c25 */ /* 0x000fc8000f8e00ff */
[----:B------:R-:W-:Y:S01]  /*16f50*/  IMAD.MOV.U32 R2, RZ, RZ, R5 ;  /* 0x000000ffff027224 */ /* 0x000fe200078e0005 */
[----:B------:R-:W-:Y:S01]  /*16f60*/  IADD3 RZ, P3, R3, R4, RZ ;  /* 0x0000000403ff7210 */ /* 0x000fe20007f7e0ff */
[----:B------:R-:W-:-:S04]  /*16f70*/  IMAD.X R3, RZ, RZ, RZ, P1 ;  /* 0x000000ffff037224 */ /* 0x000fc800008e06ff */
[----:B------:R-:W-:-:S08]  /*16f80*/  IMAD.WIDE.U32.X R2, R9, UR9, R2, P3 ;  /* 0x0000000909027c25 */ /* 0x000fd000098e0402 */
.L_x_554:
[--C-:B------:R-:W-:Y:S01]  /*16f90*/  SHF.R.U64 R9, R2, UR10, R3.reuse ;  /* 0x0000000a02097c19 */ /* 0x100fe20008001203 */
[----:B------:R-:W-:Y:S01]  /*16fa0*/  ULDC.64 UR8, c[0x0][0x620] ;  /* 0x0001880000087ab9 */ /* 0x000fe20000000a00 */
[----:B------:R-:W-:Y:S01]  /*16fb0*/  SHF.R.U32.HI R2, RZ, UR10, R3 ;  /* 0x0000000aff027c19 */ /* 0x000fe20008011603 */
[----:B------:R-:W-:Y:S01]  /*16fc0*/  IMAD.MOV.U32 R3, RZ, RZ, R15 ;  /* 0x000000ffff037224 */ /* 0x000fe200078e000f */
[----:B------:R-:W-:Y:S01]  /*16fd0*/  IADD3 R11, P1, RZ, -R9, RZ ;  /* 0x80000009ff0b7210 */ /* 0x000fe20007f3e0ff */
[----:B------:R-:W-:-:S04]  /*16fe0*/  ULDC UR7, c[0x0][0x618] ;  /* 0x0001860000077ab9 */ /* 0x000fc80000000800 */
[----:B------:R-:W-:-:S04]  /*16ff0*/  IMAD.X R2, RZ, RZ, ~R2, P1 ;  /* 0x000000ffff027224 */ /* 0x000fc800008e0e02 */
[----:B------:R-:W-:-:S04]  /*17000*/  IMAD R2, R2, UR8, RZ ;  /* 0x0000000802027c24 */ /* 0x000fc8000f8e02ff */
[----:B------:R-:W-:Y:S02]  /*17010*/  IMAD R5, R11, UR9, R2 ;  /* 0x000000090b057c24 */ /* 0x000fe4000f8e0202 */
[----:B------:R-:W-:-:S04]  /*17020*/  IMAD.MOV.U32 R2, RZ, RZ, R13 ;  /* 0x000000ffff027224 */ /* 0x000fc800078e000d */
[----:B------:R-:W-:Y:S01]  /*17030*/  IMAD.WIDE.U32 R2, R11, UR8, R2 ;  /* 0x000000080b027c25 */ /* 0x000fe2000f8e0002 */
[----:B------:R-:W-:Y:S02]  /*17040*/  ULDC.64 UR8, c[0x0][0x640] ;  /* 0x0001900000087ab9 */ /* 0x000fe40000000a00 */
[----:B------:R-:W-:Y:S01]  /*17050*/  ISETP.NE.U32.AND P1, PT, RZ, UR8, PT ;  /* 0x00000008ff007c0c */ /* 0x000fe2000bf25070 */
[----:B------:R-:W-:-:S03]  /*17060*/  IMAD.IADD R3, R3, 0x1, R5 ;  /* 0x0000000103037824 */ /* 0x000fc600078e0205 */
[----:B------:R-:W-:Y:S02]  /*17070*/  ISETP.NE.AND.EX P1, PT, RZ, UR9, PT, P1 ;  /* 0x00000009ff007c0c */ /* 0x000fe4000bf25310 */
[--C-:B------:R-:W-:Y:S02]  /*17080*/  SHF.R.U64 R10, R2, UR7, R3.reuse ;  /* 0x00000007020a7c19 */ /* 0x100fe40008001203 */
[----:B------:R-:W-:Y:S01]  /*17090*/  SHF.R.U32.HI R3, RZ, UR7, R3 ;  /* 0x00000007ff037c19 */ /* 0x000fe20008011603 */
[----:B------:R-:W-:-:S03]  /*170a0*/  ULDC UR7, c[0x0][0x608] ;  /* 0x0001820000077ab9 */ /* 0x000fc60000000800 */
[--C-:B------:R-:W-:Y:S02]  /*170b0*/  SHF.R.U64 R12, R10, UR7, R3.reuse ;  /* 0x000000070a0c7c19 */ /* 0x100fe40008001203 */
[----:B------:R-:W-:Y:S01]  /*170c0*/  SHF.R.U32.HI R3, RZ, UR7, R3 ;  /* 0x00000007ff037c19 */ /* 0x000fe20008011603 */
[----:B------:R-:W-:-:S03]  /*170d0*/  ULDC UR7, c[0x0][0x658] ;  /* 0x0001960000077ab9 */ /* 0x000fc60000000800 */
[--C-:B------:R-:W-:Y:S02]  /*170e0*/  SHF.R.U32.HI R13, RZ, UR7, R3.reuse ;  /* 0x00000007ff0d7c19 */ /* 0x100fe40008011603 */
[----:B------:R-:W-:-:S03]  /*170f0*/  SHF.R.U64 R11, R12, UR7, R3 ;  /* 0x000000070c0b7c19 */ /* 0x000fc60008001203 */
[----:B------:R-:W-:Y:S01]  /*17100*/  IMAD.MOV.U32 R3, RZ, RZ, R13 ;  /* 0x000000ffff037224 */ /* 0x000fe200078e000d */
[----:B------:R-:W-:Y:S01]  /*17110*/  MOV R2, R11 ;  /* 0x0000000b00027202 */ /* 0x000fe20000000f00 */
[----:B------:R-:W-:Y:S06]  /*17120*/  @!P1 BRA `(.L_x_555) ;  /* 0x0000000000289947 */ /* 0x000fec0003800000 */
[----:B------:R-:W-:Y:S02]  /*17130*/  ULDC UR7, c[0x0][0x64c] ;  /* 0x0001930000077ab9 */ /* 0x000fe40000000800 */
[----:B------:R-:W-:-:S05]  /*17140*/  IADD3 R3, P1, R11, UR7, RZ ;  /* 0x000000070b037c10 */ /* 0x000fca000ff3e0ff */
[----:B------:R-:W-:-:S04]  /*17150*/  IMAD.X R13, RZ, RZ, R13, P1 ;  /* 0x000000ffff0d7224 */ /* 0x000fc800008e060d */
[----:B------:R-:W-:-:S04]  /*17160*/  IMAD.WIDE.U32 R4, R13, UR8, RZ ;  /* 0x000000080d047c25 */ /* 0x000fc8000f8e00ff */
[----:B------:R-:W-:-:S04]  /*17170*/  IMAD.WIDE.U32 R4, P1, R3, UR9, R4 ;  /* 0x0000000903047c25 */ /* 0x000fc8000f820004 */
[----:B------:R-:W-:-:S04]  /*17180*/  IMAD.WIDE.U32 R2, R3, UR8, RZ ;  /* 0x0000000803027c25 */ /* 0x000fc8000f8e00ff */
[----:B------:R-:W-:Y:S01]  /*17190*/  IMAD.MOV.U32 R2, RZ, RZ, R5 ;  /* 0x000000ffff027224 */ /* 0x000fe200078e0005 */
[----:B------:R-:W-:Y:S01]  /*171a0*/  IADD3 RZ, P3, R3, R4, RZ ;  /* 0x0000000403ff7210 */ /* 0x000fe20007f7e0ff */
[----:B------:R-:W-:-:S04]  /*171b0*/  IMAD.X R3, RZ, RZ, RZ, P1 ;  /* 0x000000ffff037224 */ /* 0x000fc800008e06ff */
[----:B------:R-:W-:-:S08]  /*171c0*/  IMAD.WIDE.U32.X R2, R13, UR9, R2, P3 ;  /* 0x000000090d027c25 */ /* 0x000fd000098e0402 */
.L_x_555:
[----:B------:R-:W-:Y:S01]  /*171d0*/  ULDC UR7, c[0x0][0x648] ;  /* 0x0001920000077ab9 */ /* 0x000fe20000000800 */
[----:B------:R-:W-:Y:S01]  /*171e0*/  LOP3.LUT R12, R12, UR6, RZ, 0xc0, !PT ;  /* 0x000000060c0c7c12 */ /* 0x000fe2000f8ec0ff */
[----:B------:R-:W-:Y:S01]  /*171f0*/  UISETP.NE.AND UP0, UPT, UR45, URZ, UPT ;  /* 0x0000003f2d00728c */ /* 0x000fe2000bf05270 */
[----:B------:R-:W-:Y:S01]  /*17200*/  SHF.R.U64 R3, R2, UR7, R3 ;  /* 0x0000000702037c19 */ /* 0x000fe20008001203 */
[----:B------:R-:W-:Y:S01]  /*17210*/  ULDC UR7, c[0x0][0x638] ;  /* 0x00018e0000077ab9 */ /* 0x000fe20000000800 */
[----:B------:R-:W-:-:S03]  /*17220*/  LOP3.LUT R4, R10, UR4, RZ, 0xc0, !PT ;  /* 0x000000040a047c12 */ /* 0x000fc6000f8ec0ff */
[----:B------:R-:W-:Y:S01]  /*17230*/  IMAD.MOV R2, RZ, RZ, -R3 ;  /* 0x000000ffff027224 */ /* 0x000fe200078e0a03 */
[----:B------:R-:W-:Y:S01]  /*17240*/  PLOP3.LUT P1, PT, PT, PT, UP0, 0x40, 0x0 ;  /* 0x000000000000781c */ /* 0x000fe20003f2e808 */
[----:B------:R-:W-:Y:S01]  /*17250*/  IMAD R12, R3, UR5, R12 ;  /* 0x00000005030c7c24 */ /* 0x000fe2000f8e020c */
[----:B------:R-:W-:Y:S01]  /*17260*/  PLOP3.LUT P3, PT, PT, PT, UP0, 0x40, 0x0 ;  /* 0x000000000000781c */ /* 0x000fe20003f6e808 */
[----:B------:R-:W-:Y:S01]  /*17270*/  IMAD R11, R2, UR7, R11 ;  /* 0x00000007020b7c24 */ /* 0x000fe2000f8e020b */
[----:B------:R-:W-:Y:S02]  /*17280*/  ULDC UR7, c[0x0][0x610] ;  /* 0x0001840000077ab9 */ /* 0x000fe40000000800 */
[----:B------:R-:W-:Y:S01]  /*17290*/  IMAD R7, R12, UR7, R7 ;  /* 0x000000070c077c24 */ /* 0x000fe2000f8e0207 */
[----:B------:R-:W-:Y:S02]  /*172a0*/  ULDC UR7, c[0x0][0x600] ;  /* 0x0001800000077ab9 */ /* 0x000fe40000000800 */
[----:B------:R-:W-:-:S05]  /*172b0*/  IMAD R4, R11, UR7, R4 ;  /* 0x000000070b047c24 */ /* 0x000fca000f8e0204 */
[----:B------:R-:W-:Y:S02]  /*172c0*/  SEL R2, R4, R7, P1 ;  /* 0x0000000704027207 */ /* 0x000fe40000800000 */
[----:B------:R-:W-:Y:S01]  /*172d0*/  SEL R3, R7, R4, P3 ;  /* 0x0000000407037207 */ /* 0x000fe20001800000 */
[----:B------:R-:W-:-:S07]  /*172e0*/  IMAD.MOV.U32 R4, RZ, RZ, 0x1 ;  /* 0x00000001ff047424 */ /* 0x000fce00078e00ff */
.L_x_553:
[----:B------:R-:W-:Y:S05]  /*172f0*/  BSYNC B1 ;  /* 0x0000000000017941 */ /* 0x000fea0003800000 */
.L_x_552:
[----:B------:R-:W-:-:S13]  /*17300*/  LOP3.LUT P1, RZ, R4, 0xff, RZ, 0xc0, !PT ;  /* 0x000000ff04ff7812 */ /* 0x000fda000782c0ff */
[----:B------:R-:W-:Y:S05]  /*17310*/  @P1 BRA `(.L_x_556) ;  /* 0xfffffff400241947 */ /* 0x000fea000383ffff */
[----:B------:R-:W-:Y:S05]  /*17320*/  BSYNC B0 ;  /* 0x0000000000007941 */ /* 0x000fea0003800000 */
.L_x_544:
[----:B------:R-:W-:-:S03]  /*17330*/  UMOV UR7, 0xffffffff ;  /* 0xffffffff00077882 */ /* 0x000fc60000000000 */
[----:B------:R-:W-:Y:S05]  /*17340*/  BRA.DIV UR7, `(.L_x_557) ;  /* 0x0000000607407947 */ /* 0x000fea000b800000 */
[----:B------:R-:W-:-:S13]  /*17350*/  ELECT P6, URZ, PT ;  /* 0x00000000003f782f */ /* 0x000fda00038c0000 */
.L_x_572:
[----:B------:R-:W-:Y:S04]  /*17360*/  BSSY B0, `(.L_x_558) ;  /* 0x0000035000007945 */ /* 0x000fe80003800000 */
[----:B------:R-:W-:Y:S05]  /*17370*/  @!P6 BRA `(.L_x_559) ;  /* 0x0000000000cce947 */ /* 0x000fea0003800000 */
[----:B------:R-:W-:-:S04]  /*17380*/  ULOP3.LUT UR7, UR40, 0x2, URZ, 0xfc, !UPT ;  /* 0x0000000228077892 */ /* 0x000fc8000f8efc3f */
[----:B------:R-:W-:-:S06]  /*17390*/  UISETP.NE.AND UP0, UPT, UR7, 0x3, UPT ;  /* 0x000000030700788c */ /* 0x000fcc000bf05270 */
[----:B------:R-:W-:-:S13]  /*173a0*/  PLOP3.LUT P0, PT, PT, PT, UP0, 0x80, 0x0 ;  /* 0x000000000000781c */ /* 0x000fda0003f0f008 */
[----:B------:R-:W-:Y:S05]  /*173b0*/  @!P0 BRA `(.L_x_560) ;  /* 0x0000000000048947 */ /* 0x000fea0003800000 */
[----:B------:R-:W-:Y:S01]  /*173c0*/  BPT.TRAP 0x1 ;  /* 0x000000040000795c */ /* 0x000fe20000300000 */
.L_x_560:
[----:B------:R-:W0:Y:S01]  /*173d0*/  S2R R3, SR_CgaCtaId ;  /* 0x0000000000037919 */ /* 0x000e220000008800 */
[----:B------:R-:W-:-:S04]  /*173e0*/  MOV R2, 0x400 ;  /* 0x0000040000027802 */ /* 0x000fc80000000f00 */
[----:B0-----:R-:W-:Y:S02]  /*173f0*/  LEA R3, R3, R2, 0x18 ;  /* 0x0000000203037211 */ /* 0x001fe400078ec0ff */
[----:B------:R-:W-:Y:S02]  /*17400*/  SHF.L.U32 R2, R0, 0x1f, RZ ;  /* 0x0000001f00027819 */ /* 0x000fe400000006ff */
[----:B------:R-:W-:-:S05]  /*17410*/  IADD3 R3, R3, 0x28, RZ ;  /* 0x0000002803037810 */ /* 0x000fca0007ffe0ff */
[----:B------:R-:W-:-:S04]  /*17420*/  IMAD R5, R6, 0x8, R3 ;  /* 0x0000000806057824 */ /* 0x000fc800078e0203 */
[----:B------:R-:W0:Y:S02]  /*17430*/  SYNCS.PHASECHK.TRANS64.TRYWAIT P0, [R5+URZ], R2 ;  /* 0x00000002050075a7 */ /* 0x000e24000800017f */
[----:B0-----:R-:W-:Y:S05]  /*17440*/  @!P0 BRA `(.L_x_561) ;  /* 0x0000000400208947 */ /* 0x001fea0003800000 */
.L_x_573:
[----:B------:R-:W-:-:S05]  /*17450*/  VIADD R6, R6, 0x1 ;  /* 0x0000000106067836 */ /* 0x000fca0000000000 */
[----:B------:R-:W-:-:S04]  /*17460*/  ISETP.NE.AND P0, PT, R6, 0x5, PT ;  /* 0x000000050600780c */ /* 0x000fc80003f05270 */
[----:B0-----:R-:W-:Y:S02]  /*17470*/  SEL R5, RZ, 0x1, P0 ;  /* 0x00000001ff057807 */ /* 0x001fe40000000000 */
[----:B------:R-:W-:Y:S02]  /*17480*/  SEL R6, R6, RZ, P0 ;  /* 0x000000ff06067207 */ /* 0x000fe40000000000 */
[----:B------:R-:W-:-:S03]  /*17490*/  LOP3.LUT R5, R0, R5, RZ, 0x3c, !PT ;  /* 0x0000000500057212 */ /* 0x000fc600078e3cff */
[----:B------:R-:W-:Y:S01]  /*174a0*/  IMAD R7, R6, 0x8, R3 ;  /* 0x0000000806077824 */ /* 0x000fe200078e0203 */
[----:B------:R-:W-:-:S04]  /*174b0*/  SHF.L.U32 R0, R5, 0x1f, RZ ;  /* 0x0000001f05007819 */ /* 0x000fc800000006ff */
[----:B------:R-:W0:Y:S02]  /*174c0*/  SYNCS.PHASECHK.TRANS64.TRYWAIT P0, [R7+URZ], R0 ;  /* 0x00000000070075a7 */ /* 0x000e24000800017f */
[----:B0-----:R-:W-:Y:S05]  /*174d0*/  @!P0 BRA `(.L_x_562) ;  /* 0x0000000400108947 */ /* 0x001fea0003800000 */
.L_x_574:
[----:B0-----:R-:W-:-:S05]  /*174e0*/  VIADD R0, R6, 0x1 ;  /* 0x0000000106007836 */ /* 0x001fca0000000000 */
[----:B------:R-:W-:-:S04]  /*174f0*/  ISETP.NE.AND P0, PT, R0, 0x5, PT ;  /* 0x000000050000780c */ /* 0x000fc80003f05270 */
[----:B------:R-:W-:Y:S02]  /*17500*/  SEL R2, RZ, 0x1, P0 ;  /* 0x00000001ff027807 */ /* 0x000fe40000000000 */
[----:B------:R-:W-:Y:S02]  /*17510*/  SEL R4, R0, RZ, P0 ;  /* 0x000000ff00047207 */ /* 0x000fe40000000000 */
[----:B------:R-:W-:-:S03]  /*17520*/  LOP3.LUT R5, R5, R2, RZ, 0x3c, !PT ;  /* 0x0000000205057212 */ /* 0x000fc600078e3cff */
[----:B------:R-:W-:Y:S01]  /*17530*/  IMAD R7, R4, 0x8, R3 ;  /* 0x0000000804077824 */ /* 0x000fe200078e0203 */
[----:B------:R-:W-:-:S04]  /*17540*/  SHF.L.U32 R0, R5, 0x1f, RZ ;  /* 0x0000001f05007819 */ /* 0x000fc800000006ff */
[----:B------:R-:W0:Y:S02]  /*17550*/  SYNCS.PHASECHK.TRANS64.TRYWAIT P0, [R7+URZ], R0 ;  /* 0x00000000070075a7 */ /* 0x000e24000800017f */
[----:B0-----:R-:W-:Y:S05]  /*17560*/  @!P0 BRA `(.L_x_563) ;  /* 0x0000000400008947 */ /* 0x001fea0003800000 */
.L_x_575:
[----:B0-----:R-:W-:-:S05]  /*17570*/  VIADD R0, R4, 0x1 ;  /* 0x0000000104007836 */ /* 0x001fca0000000000 */
[----:B------:R-:W-:-:S04]  /*17580*/  ISETP.NE.AND P0, PT, R0, 0x5, PT ;  /* 0x000000050000780c */ /* 0x000fc80003f05270 */
[----:B------:R-:W-:Y:S02]  /*17590*/  SEL R2, RZ, 0x1, P0 ;  /* 0x00000001ff027807 */ /* 0x000fe40000000000 */
[----:B------:R-:W-:Y:S02]  /*175a0*/  SEL R4, R0, RZ, P0 ;  /* 0x000000ff00047207 */ /* 0x000fe40000000000 */
[----:B------:R-:W-:Y:S02]  /*175b0*/  LOP3.LUT R5, R5, R2, RZ, 0x3c, !PT ;  /* 0x0000000205057212 */ /* 0x000fe400078e3cff */
[----:B------:R-:W-:Y:S02]  /*175c0*/  LEA R7, R4, R3, 0x3 ;  /* 0x0000000304077211 */ /* 0x000fe400078e18ff */
[----:B------:R-:W-:-:S04]  /*175d0*/  SHF.L.U32 R0, R5, 0x1f, RZ ;  /* 0x0000001f05007819 */ /* 0x000fc800000006ff */
[----:B------:R-:W0:Y:S02]  /*175e0*/  SYNCS.PHASECHK.TRANS64.TRYWAIT P0, [R7+URZ], R0 ;  /* 0x00000000070075a7 */ /* 0x000e24000800017f */
[----:B0-----:R-:W-:Y:S05]  /*175f0*/  @!P0 BRA `(.L_x_564) ;  /* 0x0000000000f08947 */ /* 0x001fea0003800000 */
.L_x_576:
[----:B0-----:R-:W-:-:S05]  /*17600*/  VIADD R0, R4, 0x1 ;  /* 0x0000000104007836 */ /* 0x001fca0000000000 */
[----:B------:R-:W-:-:S04]  /*17610*/  ISETP.NE.AND P0, PT, R0, 0x5, PT ;  /* 0x000000050000780c */ /* 0x000fc80003f05270 */
[----:B------:R-:W-:Y:S02]  /*17620*/  SEL R2, RZ, 0x1, P0 ;  /* 0x00000001ff027807 */ /* 0x000fe40000000000 */
[----:B------:R-:W-:Y:S02]  /*17630*/  SEL R0, R0, RZ, P0 ;  /* 0x000000ff00007207 */ /* 0x000fe40000000000 */
[----:B------:R-:W-:-:S03]  /*17640*/  LOP3.LUT R2, R5, R2, RZ, 0x3c, !PT ;  /* 0x0000000205027212 */ /* 0x000fc600078e3cff */
[----:B------:R-:W-:Y:S01]  /*17650*/  IMAD R3, R0, 0x8, R3 ;  /* 0x0000000800037824 */ /* 0x000fe200078e0203 */
[----:B------:R-:W-:-:S07]  /*17660*/  SHF.L.U32 R0, R2, 0x1f, RZ ;  /* 0x0000001f02007819 */ /* 0x000fce00000006ff */
.L_x_565:
[----:B0-----:R0:W1:Y:S02]  /*17670*/  SYNCS.PHASECHK.TRANS64.TRYWAIT P0, [R3+URZ], R0 ;  /* 0x00000000030075a7 */ /* 0x001064000800017f */
[----:B-1----:R-:W-:Y:S05]  /*17680*/  @!P0 NANOSLEEP.SYNCS 0x989680 ;  /* 0x009896800000895d */ /* 0x002fea0003900000 */
[----:B------:R-:W1:Y:S02]  /*17690*/  @!P0 SYNCS.PHASECHK.TRANS64 P0, [R3+URZ], R0 ;  /* 0x00000000030085a7 */ /* 0x000e64000800007f */
[----:B-1----:R-:W-:Y:S05]  /*176a0*/  @!P0 BRA `(.L_x_565) ;  /* 0xfffffffc00f08947 */ /* 0x002fea000383ffff */
.L_x_559:
[----:B------:R-:W-:Y:S05]  /*176b0*/  BSYNC B0 ;  /* 0x0000000000007941 */ /* 0x000fea0003800000 */
.L_x_558:
[----:B------:R-:W-:Y:S05]  /*176c0*/  EXIT ;  /* 0x000000000000794d */ /* 0x000fea0003800000 */
.L_x_17:
[----:B-1----:R1:W4:Y:S02]  /*176d0*/  SYNCS.PHASECHK.TRANS64.TRYWAIT P1, [R3+URZ], R0 ;  /* 0x00000000030075a7 */ /* 0x002324000802017f */
[----:B----4-:R-:W-:Y:S05]  /*176e0*/  @!P1 NANOSLEEP.SYNCS 0x989680 ;  /* 0x009896800000995d */ /* 0x010fea0003900000 */
[----:B------:R-:W4:Y:S02]  /*176f0*/  @!P1 SYNCS.PHASECHK.TRANS64 P1, [R3+URZ], R0 ;  /* 0x00000000030095a7 */ /* 0x000f24000802007f */
[----:B----4-:R-:W-:Y:S05]  /*17700*/  @!P1 BRA `(.L_x_17) ;  /* 0xfffffffc00f09947 */ /* 0x010fea000383ffff */
[----:B------:R-:W-:Y:S05]  /*17710*/  BRA `(.L_x_16) ;  /* 0xfffffe9c00487947 */ /* 0x000fea000383ffff */
.L_x_22:
[----:B-1----:R-:W-:-:S04]  /*17720*/  IMAD.U32 R5, RZ, RZ, UR4 ;  /* 0x00000004ff057e24 */ /* 0x002fc8000f8e00ff */
[----:B------:R1:W2:Y:S03]  /*17730*/  SYNCS.PHASECHK.TRANS64.TRYWAIT P1, [R5+URZ], R4 ;  /* 0x00000004050075a7 */ /* 0x0002a6000802017f */
[----:B--2---:R-:W-:Y:S05]  /*17740*/  @!P1 NANOSLEEP.SYNCS 0x989680 ;  /* 0x009896800000995d */ /* 0x004fea0003900000 */
[----:B------:R-:W2:Y:S02]  /*17750*/  @!P1 SYNCS.PHASECHK.TRANS64 P1, [R5+URZ], R4 ;  /* 0x00000004050095a7 */ /* 0x000ea4000802007f */
[----:B--2---:R-:W-:Y:S05]  /*17760*/  @!P1 BRA `(.L_x_22) ;  /* 0xfffffffc00ec9947 */ /* 0x004fea000383ffff */
[----:B------:R-:W-:Y:S05]  /*17770*/  BRA `(.L_x_21) ;  /* 0xfffffeb000a87947 */ /* 0x000fea000383ffff */
.L_x_545:
[----:B------:R-:W-:Y:S01]  /*17780*/  BSSY B1, `(.L_x_566) ;  /* 0x0000006000017945 */ /* 0x000fe20003800000 */
[----:B------:R-:W-:-:S07]  /*17790*/  IMAD.MOV.U32 R15, RZ, RZ, -0x1 ;  /* 0xffffffffff0f7424 */ /* 0x000fce00078e00ff */
[----:B------:R-:W-:Y:S05]  /*177a0*/  WARPSYNC.COLLECTIVE R15, `(.L_x_567) ;  /* 0x000000000f0c7348 */ /* 0x000fea0003c00000 */
[----:B------:R-:W-:Y:S02]  /*177b0*/  ELECT P6, UR62, PT ;  /* 0x00000000003e782f */ /* 0x000fe400038c0000 */
[----:B------:R-:W-:Y:S01]  /*177c0*/  MOV R14, UR62 ;  /* 0x0000003e000e7c02 */ /* 0x000fe20008000f00 */
[----:B------:R-:W-:Y:S10]  /*177d0*/  ENDCOLLECTIVE ;  /* 0x000000000000791b */ /* 0x000ff40003800000 */
.L_x_567:
[----:B------:R-:W-:Y:S05]  /*177e0*/  BSYNC B1 ;  /* 0x0000000000017941 */ /* 0x000fea0003800000 */
.L_x_566:
[----:B------:R-:W-:Y:S05]  /*177f0*/  BRA `(.L_x_568) ;  /* 0xffffffec00f87947 */ /* 0x000fea000383ffff */
.L_x_548:
[----:B0-----:R0:W1:Y:S02]  /*17800*/  SYNCS.PHASECHK.TRANS64.TRYWAIT P1, [R10+URZ+0x28], R5 ;  /* 0x000028050a0075a7 */ /* 0x001064000802017f */
[----:B-1----:R-:W-:Y:S05]  /*17810*/  @!P1 NANOSLEEP.SYNCS 0x989680 ;  /* 0x009896800000995d */ /* 0x002fea0003900000 */
[----:B------:R-:W1:Y:S02]  /*17820*/  @!P1 SYNCS.PHASECHK.TRANS64 P1, [R10+URZ+0x28], R5 ;  /* 0x000028050a0095a7 */ /* 0x000e64000802007f */
[----:B-1----:R-:W-:Y:S05]  /*17830*/  @!P1 BRA `(.L_x_548) ;  /* 0xfffffffc00f09947 */ /* 0x002fea000383ffff */
[----:B------:R-:W-:Y:S05]  /*17840*/  BRA `(.L_x_569) ;  /* 0xfffffff0002c7947 */ /* 0x000fea000383ffff */
.L_x_557:
[----:B------:R-:W-:Y:S01]  /*17850*/  BSSY B0, `(.L_x_570) ;  /* 0x0000006000007945 */ /* 0x000fe20003800000 */
[----:B------:R-:W-:-:S07]  /*17860*/  IMAD.MOV.U32 R15, RZ, RZ, -0x1 ;  /* 0xffffffffff0f7424 */ /* 0x000fce00078e00ff */
[----:B------:R-:W-:Y:S05]  /*17870*/  WARPSYNC.COLLECTIVE R15, `(.L_x_571) ;  /* 0x000000000f0c7348 */ /* 0x000fea0003c00000 */
[----:B------:R-:W-:Y:S02]  /*17880*/  ELECT P6, UR62, PT ;  /* 0x00000000003e782f */ /* 0x000fe400038c0000 */
[----:B------:R-:W-:Y:S01]  /*17890*/  MOV R14, UR62 ;  /* 0x0000003e000e7c02 */ /* 0x000fe20008000f00 */
[----:B------:R-:W-:Y:S10]  /*178a0*/  ENDCOLLECTIVE ;  /* 0x000000000000791b */ /* 0x000ff40003800000 */
.L_x_571:
[----:B------:R-:W-:Y:S05]  /*178b0*/  BSYNC B0 ;  /* 0x0000000000007941 */ /* 0x000fea0003800000 */
.L_x_570:
[----:B------:R-:W-:Y:S05]  /*178c0*/  BRA `(.L_x_572) ;  /* 0xfffffff800a47947 */ /* 0x000fea000383ffff */
.L_x_561:
[----:B0-----:R0:W1:Y:S02]  /*178d0*/  SYNCS.PHASECHK.TRANS64.TRYWAIT P0, [R5+URZ], R2 ;  /* 0x00000002050075a7 */ /* 0x001064000800017f */
[----:B-1----:R-:W-:Y:S05]  /*178e0*/  @!P0 NANOSLEEP.SYNCS 0x989680 ;  /* 0x009896800000895d */ /* 0x002fea0003900000 */
[----:B------:R-:W1:Y:S02]  /*178f0*/  @!P0 SYNCS.PHASECHK.TRANS64 P0, [R5+URZ], R2 ;  /* 0x00000002050085a7 */ /* 0x000e64000800007f */
[----:B-1----:R-:W-:Y:S05]  /*17900*/  @!P0 BRA `(.L_x_561) ;  /* 0xfffffffc00f08947 */ /* 0x002fea000383ffff */
[----:B------:R-:W-:Y:S05]  /*17910*/  BRA `(.L_x_573) ;  /* 0xfffffff800cc7947 */ /* 0x000fea000383ffff */
.L_x_562:
[----:B0-----:R0:W1:Y:S02]  /*17920*/  SYNCS.PHASECHK.TRANS64.TRYWAIT P0, [R7+URZ], R0 ;  /* 0x00000000070075a7 */ /* 0x001064000800017f */
[----:B-1----:R-:W-:Y:S05]  /*17930*/  @!P0 NANOSLEEP.SYNCS 0x989680 ;  /* 0x009896800000895d */ /* 0x002fea0003900000 */
[----:B------:R-:W1:Y:S02]  /*17940*/  @!P0 SYNCS.PHASECHK.TRANS64 P0, [R7+URZ], R0 ;  /* 0x00000000070085a7 */ /* 0x000e64000800007f */
[----:B-1----:R-:W-:Y:S05]  /*17950*/  @!P0 BRA `(.L_x_562) ;  /* 0xfffffffc00f08947 */ /* 0x002fea000383ffff */
[----:B------:R-:W-:Y:S05]  /*17960*/  BRA `(.L_x_574) ;  /* 0xfffffff800dc7947 */ /* 0x000fea000383ffff */
.L_x_563:
[----:B0-----:R0:W1:Y:S02]  /*17970*/  SYNCS.PHASECHK.TRANS64.TRYWAIT P0, [R7+URZ], R0 ;  /* 0x00000000070075a7 */ /* 0x001064000800017f */
[----:B-1----:R-:W-:Y:S05]  /*17980*/  @!P0 NANOSLEEP.SYNCS 0x989680 ;  /* 0x009896800000895d */ /* 0x002fea0003900000 */
[----:B------:R-:W1:Y:S02]  /*17990*/  @!P0 SYNCS.PHASECHK.TRANS64 P0, [R7+URZ], R0 ;  /* 0x00000000070085a7 */ /* 0x000e64000800007f */
[----:B-1----:R-:W-:Y:S05]  /*179a0*/  @!P0 BRA `(.L_x_563) ;  /* 0xfffffffc00f08947 */ /* 0x002fea000383ffff */
[----:B------:R-:W-:Y:S05]  /*179b0*/  BRA `(.L_x_575) ;  /* 0xfffffff800ec7947 */ /* 0x000fea000383ffff */
.L_x_564:
[----:B0-----:R0:W1:Y:S02]  /*179c0*/  SYNCS.PHASECHK.TRANS64.TRYWAIT P0, [R7+URZ], R0 ;  /* 0x00000000070075a7 */ /* 0x001064000800017f */
[----:B-1----:R-:W-:Y:S05]  /*179d0*/  @!P0 NANOSLEEP.SYNCS 0x989680 ;  /* 0x009896800000895d */ /* 0x002fea0003900000 */
[----:B------:R-:W1:Y:S02]  /*179e0*/  @!P0 SYNCS.PHASECHK.TRANS64 P0, [R7+URZ], R0 ;  /* 0x00000000070085a7 */ /* 0x000e64000800007f */
[----:B-1----:R-:W-:Y:S05]  /*179f0*/  @!P0 BRA `(.L_x_564) ;  /* 0xfffffffc00f08947 */ /* 0x002fea000383ffff */
[----:B------:R-:W-:Y:S05]  /*17a00*/  BRA `(.L_x_576) ;  /* 0xfffffff800fc7947 */ /* 0x000fea000383ffff */
.L_x_577:
[----:B------:R-:W-:-:S00]  /*17a10*/  BRA `(.L_x_577) ;  /* 0xfffffffc00fc7947 */ /* 0x000fc0000383ffff */
[----:B------:R-:W-:-:S00]  /*17a20*/  NOP ;  /* 0x0000000000007918 */ /* 0x000fc00000000000 */
        /* <DEDUP_REMOVED lines=13> */
.L_x_578:


//--------------------- .nv.global.init           --------------------------
	.section	.nv.global.init,"aw",@progbits
.nv.global.init:
	.type		$str$22,@object
	.size		$str$22,($str$23 - $str$22)
$str$22:
        /*0000*/ 	.byte	0x6b, 0x5f, 0x74, 0x69, 0x6c, 0x65, 0x5f, 0x63, 0x6f, 0x75, 0x6e, 0x74, 0x20, 0x3e, 0x3d, 0x20
        /*0010*/ 	.byte	0x31, 0x00
	.type		$str$23,@object
	.size		$str$23,(__unnamed_1 - $str$23)
$str$23:
        /*0012*/ 	.byte	0x2f, 0x74, 0x6d, 0x70, 0x2f, 0x63, 0x75, 0x74, 0x6c, 0x61, 0x73, 0x73, 0x5f, 0x73, 0x77, 0x65
        /*0022*/ 	.byte	0x65, 0x70, 0x5f, 0x73, 0x72, 0x63, 0x2f, 0x69, 0x6e, 0x63, 0x6c, 0x75, 0x64, 0x65, 0x2f, 0x63
        /*0032*/ 	.byte	0x75, 0x74, 0x6c, 0x61, 0x73, 0x73, 0x2f, 0x67, 0x65, 0x6d, 0x6d, 0x2f, 0x63, 0x6f, 0x6c, 0x6c
        /*0042*/ 	.byte	0x65, 0x63, 0x74, 0x69, 0x76, 0x65, 0x2f, 0x73, 0x6d, 0x39, 0x30, 0x5f, 0x6d, 0x6d, 0x61, 0x5f
        /*0052*/ 	.byte	0x74, 0x6d, 0x61, 0x5f, 0x67, 0x6d, 0x6d, 0x61, 0x5f, 0x73, 0x73, 0x5f, 0x77, 0x61, 0x72, 0x70
        /*0062*/ 	.byte	0x73, 0x70, 0x65, 0x63, 0x69, 0x61, 0x6c, 0x69, 0x7a, 0x65, 0x64, 0x2e, 0x68, 0x70, 0x70, 0x00
	.type		__unnamed_1,@object
	.size		__unnamed_1,(.L_0 - __unnamed_1)
__unnamed_1:
        /* <DEDUP_REMOVED lines=181> */
        /*0bc2*/ 	.byte	0x65, 0x6e, 0x74, 0x69, 0x74, 0x79, 0x5d, 0x00
.L_0:


//--------------------- .nv.shared._ZN7cutlass13device_kernelINS_4gemm6kernel13GemmUniversalIN4cute5tupleIJiiiiEEENS1_10collective13CollectiveMmaINS1_34MainloopSm90TmaGmmaWarpSpecializedILi5ENS5_IJNS4_1CILi1EEESB_SB_EEENS1_35KernelTmaWarpSpecializedCooperativeEEENS5_IJNSA_ILi256EEESF_NSA_ILi32EEEEEENS_10bfloat16_tENS5_IJlSB_lEEESI_SJ_NS4_8TiledMMAINS4_8MMA_AtomIJNS4_4SM904GMMA28MMA_64x256x16_F32BF16BF16_SSILNSN_5MajorE0ELSP_0ELNSN_7ScaleInE1ELSQ_1EEEEEENS4_6LayoutINS5_IJNSA_ILi2EEESB_SB_EEENS5_IJSB_NSA_ILi0EEESW_EEEEENS5_IJNS4_10UnderscoreESZ_SZ_EEEEENS4_13SM90_TMA_LOADENS4_14ComposedLayoutINS4_7SwizzleILi2ELi4ELi3EEENS4_18smem_ptr_flag_bitsILi16EEENST_INS5_IJNSA_ILi8EEESG_EEENS5_IJSG_SB_EEEEEEEvNS4_8identityES12_S1C_vS1D_EENS_8epilogue10collective6detail29Sm90TmaWarpSpecializedAdapterINS1G_15DefaultEpilogueISI_SJ_SJ_NS1F_6thread17LinearCombinationISI_Li1EffLNS1K_9ScaleType4KindE0ELNS_15FloatRoundStyleE2ESI_EENS1_15EpilogueDefaultEEEEEvvEEEEvNT_6ParamsE --------------------------
	.section	.nv.shared._ZN7cutlass13device_kernelINS_4gemm6kernel13GemmUniversalIN4cute5tupleIJiiiiEEENS1_10collective13CollectiveMmaINS1_34MainloopSm90TmaGmmaWarpSpecializedILi5ENS5_IJNS4_1CILi1EEESB_SB_EEENS1_35KernelTmaWarpSpecializedCooperativeEEENS5_IJNSA_ILi256EEESF_NSA_ILi32EEEEEENS_10bfloat16_tENS5_IJlSB_lEEESI_SJ_NS4_8TiledMMAINS4_8MMA_AtomIJNS4_4SM904GMMA28MMA_64x256x16_F32BF16BF16_SSILNSN_5MajorE0ELSP_0ELNSN_7ScaleInE1ELSQ_1EEEEEENS4_6LayoutINS5_IJNSA_ILi2EEESB_SB_EEENS5_IJSB_NSA_ILi0EEESW_EEEEENS5_IJNS4_10UnderscoreESZ_SZ_EEEEENS4_13SM90_TMA_LOADENS4_14ComposedLayoutINS4_7SwizzleILi2ELi4ELi3EEENS4_18smem_ptr_flag_bitsILi16EEENST_INS5_IJNSA_ILi8EEESG_EEENS5_IJSG_SB_EEEEEEEvNS4_8identityES12_S1C_vS1D_EENS_8epilogue10collective6detail29Sm90TmaWarpSpecializedAdapterINS1G_15DefaultEpilogueISI_SJ_SJ_NS1F_6thread17LinearCombinationISI_Li1EffLNS1K_9ScaleType4KindE0ELNS_15FloatRoundStyleE2ESI_EENS1_15EpilogueDefaultEEEEEvvEEEEvNT_6ParamsE,"aw",@nobits
	.sectionflags	@""
	.align	16
	.zero		1024


//--------------------- .nv.shared.reserved.0     --------------------------
	.section	.nv.shared.reserved.0,"aw",@nobits
	.weak		__nv_reservedSMEM_offset_0_alias
	.size		__nv_reservedSMEM_offset_0_alias, 0, 0
	.other		__nv_reservedSMEM_offset_0_alias,@"STO_CUDA_RESERVED_SHARED STV_DEFAULT"
__nv_reservedSMEM_offset_0_alias:
	.zero		0


//--------------------- .nv.global                --------------------------
	.section	.nv.global,"aw",@nobits
.nv.global:
	.type		_ZN39_INTERNAL_409e45ed_4_k_cu_ad418572_32584cute1_E,@object
	.size		_ZN39_INTERNAL_409e45ed_4_k_cu_ad418572_32584cute1_E,(_ZN39_INTERNAL_409e45ed_4_k_cu_ad418572_32584cuda3std3__45__cpo6cbeginE - _ZN39_INTERNAL_409e45ed_4_k_cu_ad418572_32584cute1_E)
_ZN39_INTERNAL_409e45ed_4_k_cu_ad418572_32584cute1_E:
	.zero		1
	.type		_ZN39_INTERNAL_409e45ed_4_k_cu_ad418572_32584cuda3std3__45__cpo6cbeginE,@object
	.size		_ZN39_INTERNAL_409e45ed_4_k_cu_ad418572_32584cuda3std3__45__cpo6cbeginE,(_ZN39_INTERNAL_409e45ed_4_k_cu_ad418572_32584cuda3std3__48in_placeE - _ZN39_INTERNAL_409e45ed_4_k_cu_ad418572_32584cuda3std3__45__cpo6cbeginE)
_ZN39_INTERNAL_409e45ed_4_k_cu_ad418572_32584cuda3std3__45__cpo6cbeginE:
	.zero		1
	.type		_ZN39_INTERNAL_409e45ed_4_k_cu_ad418572_32584cuda3std3__48in_placeE,@object
	.size		_ZN39_INTERNAL_409e45ed_4_k_cu_ad418572_32584cuda3std3__48in_placeE,(_ZN39_INTERNAL_409e45ed_4_k_cu_ad418572_32584cuda3std6ranges3__45__cpo9iter_moveE - _ZN39_INTERNAL_409e45ed_4_k_cu_ad418572_32584cuda3std3__48in_placeE)
_ZN39_INTERNAL_409e45ed_4_k_cu_ad418572_32584cuda3std3__48in_placeE:
	.zero		1
	.type		_ZN39_INTERNAL_409e45ed_4_k_cu_ad418572_32584cuda3std6ranges3__45__cpo9iter_moveE,@object
	.size		_ZN39_INTERNAL_409e45ed_4_k_cu_ad418572_32584cuda3std6ranges3__45__cpo9iter_moveE,(_ZN39_INTERNAL_409e45ed_4_k_cu_ad418572_32584cuda3std3__45__cpo5beginE - _ZN39_INTERNAL_409e45ed_4_k_cu_ad418572_32584cuda3std6ranges3__45__cpo9iter_moveE)
_ZN39_INTERNAL_409e45ed_4_k_cu_ad418572_32584cuda3std6ranges3__45__cpo9iter_moveE:
	.zero		1
	.type		_ZN39_INTERNAL_409e45ed_4_k_cu_ad418572_32584cuda3std3__45__cpo5beginE,@object
	.size		_ZN39_INTERNAL_409e45ed_4_k_cu_ad418572_32584cuda3std3__45__cpo5beginE,(_ZN39_INTERNAL_409e45ed_4_k_cu_ad418572_32584cuda3std3__441_GLOBAL__N__409e45ed_4_k_cu_ad418572_32586ignoreE - _ZN39_INTERNAL_409e45ed_4_k_cu_ad418572_32584cuda3std3__45__cpo5beginE)
_ZN39_INTERNAL_409e45ed_4_k_cu_ad418572_32584cuda3std3__45__cpo5beginE:
	.zero		1
	.type		_ZN39_INTERNAL_409e45ed_4_k_cu_ad418572_32584cuda3std3__441_GLOBAL__N__409e45ed_4_k_cu_ad418572_32586ignoreE,@object
	.size		_ZN39_INTERNAL_409e45ed_4_k_cu_ad418572_32584cuda3std3__441_GLOBAL__N__409e45ed_4_k_cu_ad418572_32586ignoreE,(_ZN39_INTERNAL_409e45ed_4_k_cu_ad418572_32584cute7productE - _ZN39_INTERNAL_409e45ed_4_k_cu_ad418572_32584cuda3std3__441_GLOBAL__N__409e45ed_4_k_cu_ad418572_32586ignoreE)
_ZN39_INTERNAL_409e45ed_4_k_cu_ad418572_32584cuda3std3__441_GLOBAL__N__409e45ed_4_k_cu_ad418572_32586ignoreE:
	.zero		1
	.type		_ZN39_INTERNAL_409e45ed_4_k_cu_ad418572_32584cute7productE,@object
	.size		_ZN39_INTERNAL_409e45ed_4_k_cu_ad418572_32584cute7productE,(_ZN39_INTERNAL_409e45ed_4_k_cu_ad418572_32584cuda3std3__45__cpo3endE - _ZN39_INTERNAL_409e45ed_4_k_cu_ad418572_32584cute7productE)
_ZN39_INTERNAL_409e45ed_4_k_cu_ad418572_32584cute7productE:
	.zero		1
	.type		_ZN39_INTERNAL_409e45ed_4_k_cu_ad418572_32584cuda3std3__45__cpo3endE,@object
	.size		_ZN39_INTERNAL_409e45ed_4_k_cu_ad418572_32584cuda3std3__45__cpo3endE,(_ZN39_INTERNAL_409e45ed_4_k_cu_ad418572_32584cuda3std3__419piecewise_constructE - _ZN39_INTERNAL_409e45ed_4_k_cu_ad418572_32584cuda3std3__45__cpo3endE)
_ZN39_INTERNAL_409e45ed_4_k_cu_ad418572_32584cuda3std3__45__cpo3endE:
	.zero		1
	.type		_ZN39_INTERNAL_409e45ed_4_k_cu_ad418572_32584cuda3std3__419piecewise_constructE,@object
	.size		_ZN39_INTERNAL_409e45ed_4_k_cu_ad418572_32584cuda3std3__419piecewise_constructE,(_ZN39_INTERNAL_409e45ed_4_k_cu_ad418572_32584cuda3std3__45__cpo4cendE - _ZN39_INTERNAL_409e45ed_4_k_cu_ad418572_32584cuda3std3__419piecewise_constructE)
_ZN39_INTERNAL_409e45ed_4_k_cu_ad418572_32584cuda3std3__419piecewise_constructE:
	.zero		1
	.type		_ZN39_INTERNAL_409e45ed_4_k_cu_ad418572_32584cuda3std3__45__cpo4cendE,@object
	.size		_ZN39_INTERNAL_409e45ed_4_k_cu_ad418572_32584cuda3std3__45__cpo4cendE,(_ZN39_INTERNAL_409e45ed_4_k_cu_ad418572_32584cuda3std6ranges3__45__cpo4swapE - _ZN39_INTERNAL_409e45ed_4_k_cu_ad418572_32584cuda3std3__45__cpo4cendE)
_ZN39_INTERNAL_409e45ed_4_k_cu_ad418572_32584cuda3std3__45__cpo4cendE:
	.zero		1
	.type		_ZN39_INTERNAL_409e45ed_4_k_cu_ad418572_32584cuda3std6ranges3__45__cpo4swapE,@object
	.size		_ZN39_INTERNAL_409e45ed_4_k_cu_ad418572_32584cuda3std6ranges3__45__cpo4swapE,(.L_8 - _ZN39_INTERNAL_409e45ed_4_k_cu_ad418572_32584cuda3std6ranges3__45__cpo4swapE)
_ZN39_INTERNAL_409e45ed_4_k_cu_ad418572_32584cuda3std6ranges3__45__cpo4swapE:
	.zero		1
.L_8:


//--------------------- .nv.constant0._ZN7cutlass13device_kernelINS_4gemm6kernel13GemmUniversalIN4cute5tupleIJiiiiEEENS1_10collective13CollectiveMmaINS1_34MainloopSm90TmaGmmaWarpSpecializedILi5ENS5_IJNS4_1CILi1EEESB_SB_EEENS1_35KernelTmaWarpSpecializedCooperativeEEENS5_IJNSA_ILi256EEESF_NSA_ILi32EEEEEENS_10bfloat16_tENS5_IJlSB_lEEESI_SJ_NS4_8TiledMMAINS4_8MMA_AtomIJNS4_4SM904GMMA28MMA_64x256x16_F32BF16BF16_SSILNSN_5MajorE0ELSP_0ELNSN_7ScaleInE1ELSQ_1EEEEEENS4_6LayoutINS5_IJNSA_ILi2EEESB_SB_EEENS5_IJSB_NSA_ILi0EEESW_EEEEENS5_IJNS4_10UnderscoreESZ_SZ_EEEEENS4_13SM90_TMA_LOADENS4_14ComposedLayoutINS4_7SwizzleILi2ELi4ELi3EEENS4_18smem_ptr_flag_bitsILi16EEENST_INS5_IJNSA_ILi8EEESG_EEENS5_IJSG_SB_EEEEEEEvNS4_8identityES12_S1C_vS1D_EENS_8epilogue10collective6detail29Sm90TmaWarpSpecializedAdapterINS1G_15DefaultEpilogueISI_SJ_SJ_NS1F_6thread17LinearCombinationISI_Li1EffLNS1K_9ScaleType4KindE0ELNS_15FloatRoundStyleE2ESI_EENS1_15EpilogueDefaultEEEEEvvEEEEvNT_6ParamsE --------------------------
	.section	.nv.constant0._ZN7cutlass13device_kernelINS_4gemm6kernel13GemmUniversalIN4cute5tupleIJiiiiEEENS1_10collective13CollectiveMmaINS1_34MainloopSm90TmaGmmaWarpSpecializedILi5ENS5_IJNS4_1CILi1EEESB_SB_EEENS1_35KernelTmaWarpSpecializedCooperativeEEENS5_IJNSA_ILi256EEESF_NSA_ILi32EEEEEENS_10bfloat16_tENS5_IJlSB_lEEESI_SJ_NS4_8TiledMMAINS4_8MMA_AtomIJNS4_4SM904GMMA28MMA_64x256x16_F32BF16BF16_SSILNSN_5MajorE0ELSP_0ELNSN_7ScaleInE1ELSQ_1EEEEEENS4_6LayoutINS5_IJNSA_ILi2EEESB_SB_EEENS5_IJSB_NSA_ILi0EEESW_EEEEENS5_IJNS4_10UnderscoreESZ_SZ_EEEEENS4_13SM90_TMA_LOADENS4_14ComposedLayoutINS4_7SwizzleILi2ELi4ELi3EEENS4_18smem_ptr_flag_bitsILi16EEENST_INS5_IJNSA_ILi8EEESG_EEENS5_IJSG_SB_EEEEEEEvNS4_8identityES12_S1C_vS1D_EENS_8epilogue10collective6detail29Sm90TmaWarpSpecializedAdapterINS1G_15DefaultEpilogueISI_SJ_SJ_NS1F_6thread17LinearCombinationISI_Li1EffLNS1K_9ScaleType4KindE0ELNS_15FloatRoundStyleE2ESI_EENS1_15EpilogueDefaultEEEEEvvEEEEvNT_6ParamsE,"a",@progbits
	.sectionflags	@""
	.align	4
.nv.constant0._ZN7cutlass13device_kernelINS_4gemm6kernel13GemmUniversalIN4cute5tupleIJiiiiEEENS1_10collective13CollectiveMmaINS1_34MainloopSm90TmaGmmaWarpSpecializedILi5ENS5_IJNS4_1CILi1EEESB_SB_EEENS1_35KernelTmaWarpSpecializedCooperativeEEENS5_IJNSA_ILi256EEESF_NSA_ILi32EEEEEENS_10bfloat16_tENS5_IJlSB_lEEESI_SJ_NS4_8TiledMMAINS4_8MMA_AtomIJNS4_4SM904GMMA28MMA_64x256x16_F32BF16BF16_SSILNSN_5MajorE0ELSP_0ELNSN_7ScaleInE1ELSQ_1EEEEEENS4_6LayoutINS5_IJNSA_ILi2EEESB_SB_EEENS5_IJSB_NSA_ILi0EEESW_EEEEENS5_IJNS4_10UnderscoreESZ_SZ_EEEEENS4_13SM90_TMA_LOADENS4_14ComposedLayoutINS4_7SwizzleILi2ELi4ELi3EEENS4_18smem_ptr_flag_bitsILi16EEENST_INS5_IJNSA_ILi8EEESG_EEENS5_IJSG_SB_EEEEEEEvNS4_8identityES12_S1C_vS1D_EENS_8epilogue10collective6detail29Sm90TmaWarpSpecializedAdapterINS1G_15DefaultEpilogueISI_SJ_SJ_NS1F_6thread17LinearCombinationISI_Li1EffLNS1K_9ScaleType4KindE0ELNS_15FloatRoundStyleE2ESI_EENS1_15EpilogueDefaultEEEEEvvEEEEvNT_6ParamsE:
	.zero		1664


//--------------------- SYMBOLS --------------------------

	.type		.nv.reservedSmem.offset0,@object
	.size		.nv.reservedSmem.offset0,0x4
	.type		__assertfail,@function
